	.target	sm_100a

	.elftype	@"ET_EXEC"


//--------------------- .note.nv.tkinfo           --------------------------
	.section	.note.nv.tkinfo,"",@"SHT_NOTE"
	.sectionflags	@"SHF_NOTE_NV_TKINFO"
	.tkinfo
        /*0018*/ 	.word	0x00000002
        /*0030*/ 	.string	""
        /*0030*/ 	.string	"ptxas"
        /*0030*/ 	.string	"Cuda compilation tools, release 13.0, V13.0.88"
        /*0030*/ 	.string	"Build cuda_13.0.r13.0/compiler.36424714_0"
        /*0030*/ 	.string	"-arch sm_100a -m 64 "



//--------------------- .note.nv.cuinfo           --------------------------
	.section	.note.nv.cuinfo,"",@"SHT_NOTE"
	.sectionflags	@"SHF_NOTE_NV_CUINFO"
        /*0018*/ 	.short	0x0002
        /*001a*/ 	.short	0x0064
        /*001c*/ 	.short	0x0082
	.zero		2


//--------------------- .nv.info                  --------------------------
	.section	.nv.info,"",@"SHT_CUDA_INFO"
	.align	4


	//----- nvinfo : EIATTR_REGCOUNT
	.align		4
        /*0000*/ 	.byte	0x04, 0x2f
        /*0002*/ 	.short	(.L_19 - .L_18)
	.align		4
.L_18:
        /*0004*/ 	.word	index@(_ZN7cutlass13device_kernelINS_4gemm6kernel13GemmUniversalIN4cute5tupleIJiiiiEEENS1_10collective13CollectiveMmaINS1_35MainloopSm100TmaUmmaWarpSpecializedILi5ELi2ELi4ENS5_IJNS4_1CILi1EEENSA_ILi2EEESB_EEEEENS5_IJNSA_ILi64EEENSA_ILi256EEENSA_ILi32EEEEEENS_10bfloat16_tENS5_IJlSB_lEEESJ_SK_NS4_8TiledMMAINS4_8MMA_AtomIJNS4_20SM100_MMA_F16BF16_SSISJ_SJ_fLi64ELi256ELNS4_4UMMA5MajorE0ELSP_0ELNSO_7ScaleInE0ELSQ_0EEEEEENS4_6LayoutINS5_IJSB_SB_SB_EEENS5_IJNSA_ILi0EEESV_SV_EEEEENS5_IJNS4_10UnderscoreESY_SY_EEEEENS4_23SM90_TMA_LOAD_MULTICASTENS4_14ComposedLayoutINS4_7SwizzleILi2ELi4ELi3EEENS4_18smem_ptr_flag_bitsILi16EEENST_INS5_IJNSA_ILi8EEESH_EEENS5_IJSH_SB_EEEEEEEvNS4_8identityENS4_13SM90_TMA_LOADES1B_vS1C_EENS_8epilogue10collective18CollectiveEpilogueINS1F_23Sm100TmaWarpSpecializedILi4ELi2ELi32ELb1ELb0EEEJSI_NS5_IJNST_ISF_SB_EES1K_EEESJ_SK_SJ_SK_NS1F_6fusion15FusionCallbacksIS1J_NS1M_17LinearCombinationISJ_fSJ_fLNS_15FloatRoundStyleE2EEESI_S1L_JEEENS4_5SM1004TMEM4LOAD26SM100_TMEM_LOAD_16dp256b8xES1D_NS12_INS13_ILi3ELi4ELi3EEES16_NST_INS5_IJS17_SF_EEENS5_IJSF_SB_EEEEEEENS4_17SM75_U32x4_LDSM_NENS4_14SM90_TMA_STOREES20_NS4_17SM90_U32x4_STSM_NENS4_39AutoVectorizingCopyWithAssumedAlignmentILi128EEEEEEvvEEEEvNT_6ParamsE)
        /*0008*/ 	.word	0x0000007a


	//----- nvinfo : EIATTR_FRAME_SIZE
	.align		4
.L_19:
        /*000c*/ 	.byte	0x04, 0x11
        /*000e*/ 	.short	(.L_21 - .L_20)
	.align		4
.L_20:
        /*0010*/ 	.word	index@($__internal_2_$__cuda_sm10x_tcgen05_guardrail_trap_unallocated_columns_being_dealloced)
        /*0014*/ 	.word	0x00000000


	//----- nvinfo : EIATTR_FRAME_SIZE
	.align		4
.L_21:
        /*0018*/ 	.byte	0x04, 0x11
        /*001a*/ 	.short	(.L_23 - .L_22)
	.align		4
.L_22:
        /*001c*/ 	.word	index@($__internal_1_$__cuda_sm10x_tcgen05_guardrail_trap_phase_invalid_during_alloc)
        /*0020*/ 	.word	0x00000000


	//----- nvinfo : EIATTR_FRAME_SIZE
	.align		4
.L_23:
        /*0024*/ 	.byte	0x04, 0x11
        /*0026*/ 	.short	(.L_25 - .L_24)
	.align		4
.L_24:
        /*0028*/ 	.word	index@($__internal_0_$__cuda_sm10x_tcgen05_guardrail_trap_col_being_dealloced_not_returned_by_alloc)
        /*002c*/ 	.word	0x00000000


	//----- nvinfo : EIATTR_FRAME_SIZE
	.align		4
.L_25:
        /*0030*/ 	.byte	0x04, 0x11
        /*0032*/ 	.short	(.L_27 - .L_26)
	.align		4
.L_26:
        /*0034*/ 	.word	index@(_ZN7cutlass13device_kernelINS_4gemm6kernel13GemmUniversalIN4cute5tupleIJiiiiEEENS1_10collective13CollectiveMmaINS1_35MainloopSm100TmaUmmaWarpSpecializedILi5ELi2ELi4ENS5_IJNS4_1CILi1EEENSA_ILi2EEESB_EEEEENS5_IJNSA_ILi64EEENSA_ILi256EEENSA_ILi32EEEEEENS_10bfloat16_tENS5_IJlSB_lEEESJ_SK_NS4_8TiledMMAINS4_8MMA_AtomIJNS4_20SM100_MMA_F16BF16_SSISJ_SJ_fLi64ELi256ELNS4_4UMMA5MajorE0ELSP_0ELNSO_7ScaleInE0ELSQ_0EEEEEENS4_6LayoutINS5_IJSB_SB_SB_EEENS5_IJNSA_ILi0EEESV_SV_EEEEENS5_IJNS4_10UnderscoreESY_SY_EEEEENS4_23SM90_TMA_LOAD_MULTICASTENS4_14ComposedLayoutINS4_7SwizzleILi2ELi4ELi3EEENS4_18smem_ptr_flag_bitsILi16EEENST_INS5_IJNSA_ILi8EEESH_EEENS5_IJSH_SB_EEEEEEEvNS4_8identityENS4_13SM90_TMA_LOADES1B_vS1C_EENS_8epilogue10collective18CollectiveEpilogueINS1F_23Sm100TmaWarpSpecializedILi4ELi2ELi32ELb1ELb0EEEJSI_NS5_IJNST_ISF_SB_EES1K_EEESJ_SK_SJ_SK_NS1F_6fusion15FusionCallbacksIS1J_NS1M_17LinearCombinationISJ_fSJ_fLNS_15FloatRoundStyleE2EEESI_S1L_JEEENS4_5SM1004TMEM4LOAD26SM100_TMEM_LOAD_16dp256b8xES1D_NS12_INS13_ILi3ELi4ELi3EEES16_NST_INS5_IJS17_SF_EEENS5_IJSF_SB_EEEEEEENS4_17SM75_U32x4_LDSM_NENS4_14SM90_TMA_STOREES20_NS4_17SM90_U32x4_STSM_NENS4_39AutoVectorizingCopyWithAssumedAlignmentILi128EEEEEEvvEEEEvNT_6ParamsE)
        /*0038*/ 	.word	0x00000000


	//----- nvinfo : EIATTR_MIN_STACK_SIZE
	.align		4
.L_27:
        /*003c*/ 	.byte	0x04, 0x12
        /*003e*/ 	.short	(.L_29 - .L_28)
	.align		4
.L_28:
        /*0040*/ 	.word	index@(_ZN7cutlass13device_kernelINS_4gemm6kernel13GemmUniversalIN4cute5tupleIJiiiiEEENS1_10collective13CollectiveMmaINS1_35MainloopSm100TmaUmmaWarpSpecializedILi5ELi2ELi4ENS5_IJNS4_1CILi1EEENSA_ILi2EEESB_EEEEENS5_IJNSA_ILi64EEENSA_ILi256EEENSA_ILi32EEEEEENS_10bfloat16_tENS5_IJlSB_lEEESJ_SK_NS4_8TiledMMAINS4_8MMA_AtomIJNS4_20SM100_MMA_F16BF16_SSISJ_SJ_fLi64ELi256ELNS4_4UMMA5MajorE0ELSP_0ELNSO_7ScaleInE0ELSQ_0EEEEEENS4_6LayoutINS5_IJSB_SB_SB_EEENS5_IJNSA_ILi0EEESV_SV_EEEEENS5_IJNS4_10UnderscoreESY_SY_EEEEENS4_23SM90_TMA_LOAD_MULTICASTENS4_14ComposedLayoutINS4_7SwizzleILi2ELi4ELi3EEENS4_18smem_ptr_flag_bitsILi16EEENST_INS5_IJNSA_ILi8EEESH_EEENS5_IJSH_SB_EEEEEEEvNS4_8identityENS4_13SM90_TMA_LOADES1B_vS1C_EENS_8epilogue10collective18CollectiveEpilogueINS1F_23Sm100TmaWarpSpecializedILi4ELi2ELi32ELb1ELb0EEEJSI_NS5_IJNST_ISF_SB_EES1K_EEESJ_SK_SJ_SK_NS1F_6fusion15FusionCallbacksIS1J_NS1M_17LinearCombinationISJ_fSJ_fLNS_15FloatRoundStyleE2EEESI_S1L_JEEENS4_5SM1004TMEM4LOAD26SM100_TMEM_LOAD_16dp256b8xES1D_NS12_INS13_ILi3ELi4ELi3EEES16_NST_INS5_IJS17_SF_EEENS5_IJSF_SB_EEEEEEENS4_17SM75_U32x4_LDSM_NENS4_14SM90_TMA_STOREES20_NS4_17SM90_U32x4_STSM_NENS4_39AutoVectorizingCopyWithAssumedAlignmentILi128EEEEEEvvEEEEvNT_6ParamsE)
        /*0044*/ 	.word	0x00000000
.L_29:


//--------------------- .nv.compat                --------------------------
	.section	.nv.compat,"",@"SHT_CUDA_COMPAT_INFO"
	.align	4
        /*0000*/ 	.byte	0x02, 0x09, 0x01, 0x00, 0x02, 0x02, 0x02, 0x00, 0x02, 0x05, 0x05, 0x00, 0x03, 0x07, 0x01, 0x01
        /*0010*/ 	.byte	0x02, 0x03, 0x01, 0x00, 0x02, 0x06, 0x01, 0x00, 0x04, 0x0b, 0x08, 0x00, 0x09, 0x00, 0x00, 0x00
        /*0020*/ 	.byte	0x00, 0x00, 0x00, 0x00


//--------------------- .nv.info._ZN7cutlass13device_kernelINS_4gemm6kernel13GemmUniversalIN4cute5tupleIJiiiiEEENS1_10collective13CollectiveMmaINS1_35MainloopSm100TmaUmmaWarpSpecializedILi5ELi2ELi4ENS5_IJNS4_1CILi1EEENSA_ILi2EEESB_EEEEENS5_IJNSA_ILi64EEENSA_ILi256EEENSA_ILi32EEEEEENS_10bfloat16_tENS5_IJlSB_lEEESJ_SK_NS4_8TiledMMAINS4_8MMA_AtomIJNS4_20SM100_MMA_F16BF16_SSISJ_SJ_fLi64ELi256ELNS4_4UMMA5MajorE0ELSP_0ELNSO_7ScaleInE0ELSQ_0EEEEEENS4_6LayoutINS5_IJSB_SB_SB_EEENS5_IJNSA_ILi0EEESV_SV_EEEEENS5_IJNS4_10UnderscoreESY_SY_EEEEENS4_23SM90_TMA_LOAD_MULTICASTENS4_14ComposedLayoutINS4_7SwizzleILi2ELi4ELi3EEENS4_18smem_ptr_flag_bitsILi16EEENST_INS5_IJNSA_ILi8EEESH_EEENS5_IJSH_SB_EEEEEEEvNS4_8identityENS4_13SM90_TMA_LOADES1B_vS1C_EENS_8epilogue10collective18CollectiveEpilogueINS1F_23Sm100TmaWarpSpecializedILi4ELi2ELi32ELb1ELb0EEEJSI_NS5_IJNST_ISF_SB_EES1K_EEESJ_SK_SJ_SK_NS1F_6fusion15FusionCallbacksIS1J_NS1M_17LinearCombinationISJ_fSJ_fLNS_15FloatRoundStyleE2EEESI_S1L_JEEENS4_5SM1004TMEM4LOAD26SM100_TMEM_LOAD_16dp256b8xES1D_NS12_INS13_ILi3ELi4ELi3EEES16_NST_INS5_IJS17_SF_EEENS5_IJSF_SB_EEEEEEENS4_17SM75_U32x4_LDSM_NENS4_14SM90_TMA_STOREES20_NS4_17SM90_U32x4_STSM_NENS4_39AutoVectorizingCopyWithAssumedAlignmentILi128EEEEEEvvEEEEvNT_6ParamsE --------------------------
	.section	.nv.info._ZN7cutlass13device_kernelINS_4gemm6kernel13GemmUniversalIN4cute5tupleIJiiiiEEENS1_10collective13CollectiveMmaINS1_35MainloopSm100TmaUmmaWarpSpecializedILi5ELi2ELi4ENS5_IJNS4_1CILi1EEENSA_ILi2EEESB_EEEEENS5_IJNSA_ILi64EEENSA_ILi256EEENSA_ILi32EEEEEENS_10bfloat16_tENS5_IJlSB_lEEESJ_SK_NS4_8TiledMMAINS4_8MMA_AtomIJNS4_20SM100_MMA_F16BF16_SSISJ_SJ_fLi64ELi256ELNS4_4UMMA5MajorE0ELSP_0ELNSO_7ScaleInE0ELSQ_0EEEEEENS4_6LayoutINS5_IJSB_SB_SB_EEENS5_IJNSA_ILi0EEESV_SV_EEEEENS5_IJNS4_10UnderscoreESY_SY_EEEEENS4_23SM90_TMA_LOAD_MULTICASTENS4_14ComposedLayoutINS4_7SwizzleILi2ELi4ELi3EEENS4_18smem_ptr_flag_bitsILi16EEENST_INS5_IJNSA_ILi8EEESH_EEENS5_IJSH_SB_EEEEEEEvNS4_8identityENS4_13SM90_TMA_LOADES1B_vS1C_EENS_8epilogue10collective18CollectiveEpilogueINS1F_23Sm100TmaWarpSpecializedILi4ELi2ELi32ELb1ELb0EEEJSI_NS5_IJNST_ISF_SB_EES1K_EEESJ_SK_SJ_SK_NS1F_6fusion15FusionCallbacksIS1J_NS1M_17LinearCombinationISJ_fSJ_fLNS_15FloatRoundStyleE2EEESI_S1L_JEEENS4_5SM1004TMEM4LOAD26SM100_TMEM_LOAD_16dp256b8xES1D_NS12_INS13_ILi3ELi4ELi3EEES16_NST_INS5_IJS17_SF_EEENS5_IJSF_SB_EEEEEEENS4_17SM75_U32x4_LDSM_NENS4_14SM90_TMA_STOREES20_NS4_17SM90_U32x4_STSM_NENS4_39AutoVectorizingCopyWithAssumedAlignmentILi128EEEEEEvvEEEEvNT_6ParamsE,"",@"SHT_CUDA_INFO"
	.sectionflags	@""
	.align	4


	//----- nvinfo : EIATTR_CUDA_API_VERSION
	.align		4
        /*0000*/ 	.byte	0x04, 0x37
        /*0002*/ 	.short	(.L_31 - .L_30)
.L_30:
        /*0004*/ 	.word	0x00000082


	//----- nvinfo : EIATTR_KPARAM_INFO
	.align		4
.L_31:
        /*0008*/ 	.byte	0x04, 0x17
        /*000a*/ 	.short	(.L_33 - .L_32)
.L_32:
        /*000c*/ 	.word	0x00000000
        /*0010*/ 	.short	0x0000
        /*0012*/ 	.short	0x0000
        /*0014*/ 	.byte	0x00, 0xf0, 0x01, 0x20


	//----- nvinfo : EIATTR_AT_ENTRY_FRAGMENTS
	.align		4
.L_33:
        /*0018*/ 	.byte	0x04, 0x4f
        /*001a*/ 	.short	(.L_35 - .L_34)


	//   ....[0]....
.L_34:
        /*001c*/ 	.word	0x00000006


	//----- nvinfo : EIATTR_RESERVED_SMEM_USED
	.align		4
.L_35:
        /*0020*/ 	.byte	0x01, 0x41
	.zero		2


	//----- nvinfo : EIATTR_SPARSE_MMA_MASK
	.align		4
        /*0024*/ 	.byte	0x03, 0x50
        /*0026*/ 	.short	0x0000


	//----- nvinfo : EIATTR_TCGEN05_1CTA_USED
	.align		4
        /*0028*/ 	.byte	0x01, 0x51
	.zero		2


	//----- nvinfo : EIATTR_MAXREG_COUNT
	.align		4
        /*002c*/ 	.byte	0x03, 0x1b
        /*002e*/ 	.short	0x00ff


	//----- nvinfo : EIATTR_NUM_BARRIERS
	.align		4
        /*0030*/ 	.byte	0x02, 0x4c
        /*0032*/ 	.byte	0x07
	.zero		1


	//----- nvinfo : EIATTR_EXTERNS
	.align		4
        /*0034*/ 	.byte	0x04, 0x0f
        /*0036*/ 	.short	(.L_37 - .L_36)


	//   ....[0]....
	.align		4
.L_36:
        /*0038*/ 	.word	index@(__assertfail)


	//----- nvinfo : EIATTR_MERCURY_ISA_VERSION
	.align		4
.L_37:
        /*003c*/ 	.byte	0x03, 0x5f
        /*003e*/ 	.short	0x0101


	//----- nvinfo : EIATTR_INT_WARP_WIDE_INSTR_OFFSETS
	.align		4
        /*0040*/ 	.byte	0x04, 0x31
        /*0042*/ 	.short	(.L_39 - .L_38)


	//   ....[0]....
.L_38:
        /*0044*/ 	.word	0x00003d10


	//   ....[1]....
        /*0048*/ 	.word	0x00003d30


	//   ....[2]....
        /*004c*/ 	.word	0x00003d60


	//   ....[3]....
        /*0050*/ 	.word	0x000048e0


	//   ....[4]....
        /*0054*/ 	.word	0x00004950


	//   ....[5]....
        /*0058*/ 	.word	0x00004a20


	//   ....[6]....
        /*005c*/ 	.word	0x00004aa0


	//   ....[7]....
        /*0060*/ 	.word	0x00004b90


	//   ....[8]....
        /*0064*/ 	.word	0x00004c10


	//   ....[9]....
        /*0068*/ 	.word	0x00004cf0


	//   ....[10]....
        /*006c*/ 	.word	0x00004da0


	//----- nvinfo : EIATTR_COOP_GROUP_MASK_REGIDS
	.align		4
.L_39:
        /*0070*/ 	.byte	0x04, 0x29
        /*0072*/ 	.short	(.L_41 - .L_40)


	//   ....[0]....
.L_40:
        /*0074*/ 	.word	0xffffffff


	//   ....[1]....
        /*0078*/ 	.word	0xffffffff


	//   ....[2]....
        /*007c*/ 	.word	0xffffffff


	//   ....[3]....
        /*0080*/ 	.word	0xffffffff


	//   ....[4]....
        /*0084*/ 	.word	0xffffffff


	//   ....[5]....
        /*0088*/ 	.word	0xffffffff


	//   ....[6]....
        /*008c*/ 	.word	0xffffffff


	//   ....[7]....
        /*0090*/ 	.word	0xffffffff


	//   ....[8]....
        /*0094*/ 	.word	0xffffffff


	//   ....[9]....
        /*0098*/ 	.word	0xffffffff


	//   ....[10]....
        /*009c*/ 	.word	0xffffffff


	//   ....[11]....
        /*00a0*/ 	.word	0xffffffff


	//   ....[12]....
        /*00a4*/ 	.word	0xffffffff


	//   ....[13]....
        /*00a8*/ 	.word	0xffffffff


	//----- nvinfo : EIATTR_COOP_GROUP_INSTR_OFFSETS
	.align		4
.L_41:
        /*00ac*/ 	.byte	0x04, 0x28
        /*00ae*/ 	.short	(.L_43 - .L_42)


	//   ....[0]....
.L_42:
        /*00b0*/ 	.word	0x00000080


	//   ....[1]....
        /*00b4*/ 	.word	0x000004f0


	//   ....[2]....
        /*00b8*/ 	.word	0x000006c0


	//   ....[3]....
        /*00bc*/ 	.word	0x00000860


	//   ....[4]....
        /*00c0*/ 	.word	0x00000960


	//   ....[5]....
        /*00c4*/ 	.word	0x00000ad0


	//   ....[6]....
        /*00c8*/ 	.word	0x00000c70


	//   ....[7]....
        /*00cc*/ 	.word	0x00000e20


	//   ....[8]....
        /*00d0*/ 	.word	0x00002060


	//   ....[9]....
        /*00d4*/ 	.word	0x00002fe0


	//   ....[10]....
        /*00d8*/ 	.word	0x000031f0


	//   ....[11]....
        /*00dc*/ 	.word	0x00003220


	//   ....[12]....
        /*00e0*/ 	.word	0x00003bf0


	//   ....[13]....
        /*00e4*/ 	.word	0x00003e20


	//----- nvinfo : EIATTR_VRC_CTA_INIT_COUNT
	.align		4
.L_43:
        /*00e8*/ 	.byte	0x02, 0x4a
        /*00ea*/ 	.byte	0x80
	.zero		1


	//----- nvinfo : EIATTR_SYSCALL_OFFSETS
	.align		4
        /*00ec*/ 	.byte	0x04, 0x46
        /*00ee*/ 	.short	(.L_45 - .L_44)


	//   ....[0]....
.L_44:
        /*00f0*/ 	.word	0x00005a30


	//   ....[1]....
        /*00f4*/ 	.word	0x00005b20


	//   ....[2]....
        /*00f8*/ 	.word	0x00006390


	//   ....[3]....
        /*00fc*/ 	.word	0x00007050


	//   ....[4]....
        /*0100*/ 	.word	0x00007cc0


	//   ....[5]....
        /*0104*/ 	.word	0x00008920


	//----- nvinfo : EIATTR_MBARRIER_INSTR_OFFSETS
	.align		4
.L_45:
        /*0108*/ 	.byte	0x04, 0x39
        /*010a*/ 	.short	(.L_47 - .L_46)


	//   ....[0]....
.L_46:
        /*010c*/ 	.word	0x00000610
        /*0110*/ 	.word	0x000000ff
        /*0114*/ 	.word	0x00000000
        /*0118*/ 	.short	0x0100
        /*011a*/ 	.byte	0x04
	.zero		1


	//   ....[1]....
        /*011c*/ 	.word	0x00000620
        /*0120*/ 	.word	0x000000ff
        /*0124*/ 	.word	0x00000028
        /*0128*/ 	.short	0x0100
        /*012a*/ 	.byte	0x04
	.zero		1


	//   ....[2]....
        /*012c*/ 	.word	0x00000630
        /*0130*/ 	.word	0x000000ff
        /*0134*/ 	.word	0x00000008
        /*0138*/ 	.short	0x0100
        /*013a*/ 	.byte	0x04
	.zero		1


	//   ....[3]....
        /*013c*/ 	.word	0x00000640
        /*0140*/ 	.word	0x000000ff
        /*0144*/ 	.word	0x00000030
        /*0148*/ 	.short	0x0100
        /*014a*/ 	.byte	0x04
	.zero		1


	//   ....[4]....
        /*014c*/ 	.word	0x00000650
        /*0150*/ 	.word	0x000000ff
        /*0154*/ 	.word	0x00000010
        /*0158*/ 	.short	0x0100
        /*015a*/ 	.byte	0x04
	.zero		1


	//   ....[5]....
        /*015c*/ 	.word	0x00000660
        /*0160*/ 	.word	0x000000ff
        /*0164*/ 	.word	0x00000038
        /*0168*/ 	.short	0x0100
        /*016a*/ 	.byte	0x04
	.zero		1


	//   ....[6]....
        /*016c*/ 	.word	0x00000670
        /*0170*/ 	.word	0x000000ff
        /*0174*/ 	.word	0x00000018
        /*0178*/ 	.short	0x0100
        /*017a*/ 	.byte	0x04
	.zero		1


	//   ....[7]....
        /*017c*/ 	.word	0x00000680
        /*0180*/ 	.word	0x000000ff
        /*0184*/ 	.word	0x00000040
        /*0188*/ 	.short	0x0100
        /*018a*/ 	.byte	0x04
	.zero		1


	//   ....[8]....
        /*018c*/ 	.word	0x00000690
        /*0190*/ 	.word	0x000000ff
        /*0194*/ 	.word	0x00000020
        /*0198*/ 	.short	0x0100
        /*019a*/ 	.byte	0x04
	.zero		1


	//   ....[9]....
        /*019c*/ 	.word	0x000006a0
        /*01a0*/ 	.word	0x000000ff
        /*01a4*/ 	.word	0x00000048
        /*01a8*/ 	.short	0x0100
        /*01aa*/ 	.byte	0x04
	.zero		1


	//   ....[10]....
        /*01ac*/ 	.word	0x000007d0
        /*01b0*/ 	.word	0x000000ff
        /*01b4*/ 	.word	0x00000050
        /*01b8*/ 	.short	0x0100
        /*01ba*/ 	.byte	0x04
	.zero		1


	//   ....[11]....
        /*01bc*/ 	.word	0x000007e0
        /*01c0*/ 	.word	0x000000ff
        /*01c4*/ 	.word	0x00000070
        /*01c8*/ 	.short	0x0100
        /*01ca*/ 	.byte	0x04
	.zero		1


	//   ....[12]....
        /*01cc*/ 	.word	0x000007f0
        /*01d0*/ 	.word	0x000000ff
        /*01d4*/ 	.word	0x00000058
        /*01d8*/ 	.short	0x0100
        /*01da*/ 	.byte	0x04
	.zero		1


	//   ....[13]....
        /*01dc*/ 	.word	0x00000800
        /*01e0*/ 	.word	0x000000ff
        /*01e4*/ 	.word	0x00000078
        /*01e8*/ 	.short	0x0100
        /*01ea*/ 	.byte	0x04
	.zero		1


	//   ....[14]....
        /*01ec*/ 	.word	0x00000810
        /*01f0*/ 	.word	0x000000ff
        /*01f4*/ 	.word	0x00000060
        /*01f8*/ 	.short	0x0100
        /*01fa*/ 	.byte	0x04
	.zero		1


	//   ....[15]....
        /*01fc*/ 	.word	0x00000820
        /*0200*/ 	.word	0x000000ff
        /*0204*/ 	.word	0x00000080
        /*0208*/ 	.short	0x0100
        /*020a*/ 	.byte	0x04
	.zero		1


	//   ....[16]....
        /*020c*/ 	.word	0x00000830
        /*0210*/ 	.word	0x000000ff
        /*0214*/ 	.word	0x00000068
        /*0218*/ 	.short	0x0100
        /*021a*/ 	.byte	0x04
	.zero		1


	//   ....[17]....
        /*021c*/ 	.word	0x00000840
        /*0220*/ 	.word	0x000000ff
        /*0224*/ 	.word	0x00000088
        /*0228*/ 	.short	0x0100
        /*022a*/ 	.byte	0x04
	.zero		1


	//   ....[18]....
        /*022c*/ 	.word	0x00000930
        /*0230*/ 	.word	0x000000ff
        /*0234*/ 	.word	0x00000090
        /*0238*/ 	.short	0x0100
        /*023a*/ 	.byte	0x06
	.zero		1


	//   ....[19]....
        /*023c*/ 	.word	0x00000940
        /*0240*/ 	.word	0x000000ff
        /*0244*/ 	.word	0x00000098
        /*0248*/ 	.short	0x0100
        /*024a*/ 	.byte	0x06
	.zero		1


	//   ....[20]....
        /*024c*/ 	.word	0x00000a80
        /*0250*/ 	.word	0x000000ff
        /*0254*/ 	.word	0x000000a0
        /*0258*/ 	.short	0x0100
        /*025a*/ 	.byte	0x06
	.zero		1


	//   ....[21]....
        /*025c*/ 	.word	0x00000a90
        /*0260*/ 	.word	0x000000ff
        /*0264*/ 	.word	0x000000b0
        /*0268*/ 	.short	0x0100
        /*026a*/ 	.byte	0x06
	.zero		1


	//   ....[22]....
        /*026c*/ 	.word	0x00000aa0
        /*0270*/ 	.word	0x000000ff
        /*0274*/ 	.word	0x000000a8
        /*0278*/ 	.short	0x0100
        /*027a*/ 	.byte	0x06
	.zero		1


	//   ....[23]....
        /*027c*/ 	.word	0x00000ab0
        /*0280*/ 	.word	0x000000ff
        /*0284*/ 	.word	0x000000b8
        /*0288*/ 	.short	0x0100
        /*028a*/ 	.byte	0x06
	.zero		1


	//   ....[24]....
        /*028c*/ 	.word	0x00000be0
        /*0290*/ 	.word	0x000000ff
        /*0294*/ 	.word	0x000000c0
        /*0298*/ 	.short	0x0100
        /*029a*/ 	.byte	0x04
	.zero		1


	//   ....[25]....
        /*029c*/ 	.word	0x00000bf0
        /*02a0*/ 	.word	0x000000ff
        /*02a4*/ 	.word	0x000000e0
        /*02a8*/ 	.short	0x0100
        /*02aa*/ 	.byte	0x04
	.zero		1


	//   ....[26]....
        /*02ac*/ 	.word	0x00000c00
        /*02b0*/ 	.word	0x000000ff
        /*02b4*/ 	.word	0x000000c8
        /*02b8*/ 	.short	0x0100
        /*02ba*/ 	.byte	0x04
	.zero		1


	//   ....[27]....
        /*02bc*/ 	.word	0x00000c10
        /*02c0*/ 	.word	0x000000ff
        /*02c4*/ 	.word	0x000000e8
        /*02c8*/ 	.short	0x0100
        /*02ca*/ 	.byte	0x04
	.zero		1


	//   ....[28]....
        /*02cc*/ 	.word	0x00000c20
        /*02d0*/ 	.word	0x000000ff
        /*02d4*/ 	.word	0x000000d0
        /*02d8*/ 	.short	0x0100
        /*02da*/ 	.byte	0x04
	.zero		1


	//   ....[29]....
        /*02dc*/ 	.word	0x00000c30
        /*02e0*/ 	.word	0x000000ff
        /*02e4*/ 	.word	0x000000f0
        /*02e8*/ 	.short	0x0100
        /*02ea*/ 	.byte	0x04
	.zero		1


	//   ....[30]....
        /*02ec*/ 	.word	0x00000c40
        /*02f0*/ 	.word	0x000000ff
        /*02f4*/ 	.word	0x000000d8
        /*02f8*/ 	.short	0x0100
        /*02fa*/ 	.byte	0x04
	.zero		1


	//   ....[31]....
        /*02fc*/ 	.word	0x00000c50
        /*0300*/ 	.word	0x000000ff
        /*0304*/ 	.word	0x000000f8
        /*0308*/ 	.short	0x0100
        /*030a*/ 	.byte	0x04
	.zero		1


	//   ....[32]....
        /*030c*/ 	.word	0x00000d40
        /*0310*/ 	.word	0x000000ff
        /*0314*/ 	.word	0x00000100
        /*0318*/ 	.short	0x0100
        /*031a*/ 	.byte	0x04
	.zero		1


	//   ....[33]....
        /*031c*/ 	.word	0x00000d50
        /*0320*/ 	.word	0x000000ff
        /*0324*/ 	.word	0x00000110
        /*0328*/ 	.short	0x0100
        /*032a*/ 	.byte	0x04
	.zero		1


	//   ....[34]....
        /*032c*/ 	.word	0x00000d60
        /*0330*/ 	.word	0x000000ff
        /*0334*/ 	.word	0x00000108
        /*0338*/ 	.short	0x0100
        /*033a*/ 	.byte	0x04
	.zero		1


	//   ....[35]....
        /*033c*/ 	.word	0x00000d70
        /*0340*/ 	.word	0x000000ff
        /*0344*/ 	.word	0x00000118
        /*0348*/ 	.short	0x0100
        /*034a*/ 	.byte	0x04
	.zero		1


	//   ....[36]....
        /*034c*/ 	.word	0x00001900
        /*0350*/ 	.word	0x00000000
        /*0354*/ 	.word	0x00000110
        /*0358*/ 	.short	0x010a
        /*035a*/ 	.byte	0xff
	.zero		1


	//   ....[37]....
        /*035c*/ 	.word	0x00001920
        /*0360*/ 	.word	0x00000000
        /*0364*/ 	.word	0x00000100
        /*0368*/ 	.short	0x0101
        /*036a*/ 	.byte	0xff
	.zero		1


	//   ....[38]....
        /*036c*/ 	.word	0x000019e0
        /*0370*/ 	.word	0x000000ff
        /*0374*/ 	.word	0x00000028
        /*0378*/ 	.short	0x010a
        /*037a*/ 	.byte	0x04
	.zero		1


	//   ....[39]....
        /*037c*/ 	.word	0x00001a60
        /*0380*/ 	.word	0x000000ff
        /*0384*/ 	.word	0x00000028
        /*0388*/ 	.short	0x010a
        /*038a*/ 	.byte	0x21
	.zero		1


	//   ....[40]....
        /*038c*/ 	.word	0x00001bf0
        /*0390*/ 	.word	0x000000ff
        /*0394*/ 	.word	0x00000028
        /*0398*/ 	.short	0x010a
        /*039a*/ 	.byte	0x08
	.zero		1


	//   ....[41]....
        /*039c*/ 	.word	0x00001d20
        /*03a0*/ 	.word	0x000000ff
        /*03a4*/ 	.word	0x00000098
        /*03a8*/ 	.short	0x0101
        /*03aa*/ 	.byte	0x07
	.zero		1


	//   ....[42]....
        /*03ac*/ 	.word	0x00001d40
        /*03b0*/ 	.word	0x000000ff
        /*03b4*/ 	.word	0x00000028
        /*03b8*/ 	.short	0x010a
        /*03ba*/ 	.byte	0x04
	.zero		1


	//   ....[43]....
        /*03bc*/ 	.word	0x00001dc0
        /*03c0*/ 	.word	0x000000ff
        /*03c4*/ 	.word	0x00000028
        /*03c8*/ 	.short	0x010a
        /*03ca*/ 	.byte	0x11
	.zero		1


	//   ....[44]....
        /*03cc*/ 	.word	0x00001f50
        /*03d0*/ 	.word	0x000000ff
        /*03d4*/ 	.word	0x00000028
        /*03d8*/ 	.short	0x010a
        /*03da*/ 	.byte	0x06
	.zero		1


	//   ....[45]....
        /*03dc*/ 	.word	0x00002090
        /*03e0*/ 	.word	0x00000003
        /*03e4*/ 	.word	0x000000a0
        /*03e8*/ 	.short	0x010a
        /*03ea*/ 	.byte	0xff
	.zero		1


	//   ....[46]....
        /*03ec*/ 	.word	0x000021e0
        /*03f0*/ 	.word	0x00000000
        /*03f4*/ 	.word	0x00000000
        /*03f8*/ 	.short	0x0101
        /*03fa*/ 	.byte	0xff
	.zero		1


	//   ....[47]....
        /*03fc*/ 	.word	0x000027a0
        /*0400*/ 	.word	0x000000ff
        /*0404*/ 	.word	0x00000000
        /*0408*/ 	.short	0x010a
        /*040a*/ 	.byte	0x04
	.zero		1


	//   ....[48]....
        /*040c*/ 	.word	0x00002830
        /*0410*/ 	.word	0x000000ff
        /*0414*/ 	.word	0x00000000
        /*0418*/ 	.short	0x010a
        /*041a*/ 	.byte	0x05
	.zero		1


	//   ....[49]....
        /*041c*/ 	.word	0x000028c0
        /*0420*/ 	.word	0x000000ff
        /*0424*/ 	.word	0x00000000
        /*0428*/ 	.short	0x010a
        /*042a*/ 	.byte	0x05
	.zero		1


	//   ....[50]....
        /*042c*/ 	.word	0x00002950
        /*0430*/ 	.word	0x000000ff
        /*0434*/ 	.word	0x00000000
        /*0438*/ 	.short	0x010a
        /*043a*/ 	.byte	0x05
	.zero		1


	//   ....[51]....
        /*043c*/ 	.word	0x000029f0
        /*0440*/ 	.word	0x00000000
        /*0444*/ 	.word	0x00000000
        /*0448*/ 	.short	0x010a
        /*044a*/ 	.byte	0xff
	.zero		1


	//   ....[52]....
        /*044c*/ 	.word	0x00002b30
        /*0450*/ 	.word	0x00000002
        /*0454*/ 	.word	0x00000100
        /*0458*/ 	.short	0x010a
        /*045a*/ 	.byte	0xff
	.zero		1


	//   ....[53]....
        /*045c*/ 	.word	0x00002b90
        /*0460*/ 	.word	0x00000004
        /*0464*/ 	.word	0x00000000
        /*0468*/ 	.short	0x0101
        /*046a*/ 	.byte	0xff
	.zero		1


	//   ....[54]....
        /*046c*/ 	.word	0x00002bb0
        /*0470*/ 	.word	0x000000ff
        /*0474*/ 	.word	0x000000b0
        /*0478*/ 	.short	0x010a
        /*047a*/ 	.byte	0x04
	.zero		1


	//   ....[55]....
        /*047c*/ 	.word	0x00002cd0
        /*0480*/ 	.word	0x00000002
        /*0484*/ 	.word	0x000000a0
        /*0488*/ 	.short	0x010a
        /*048a*/ 	.byte	0xff
	.zero		1


	//   ....[56]....
        /*048c*/ 	.word	0x00002de0
        /*0490*/ 	.word	0x00000002
        /*0494*/ 	.word	0x00000000
        /*0498*/ 	.short	0x0101
        /*049a*/ 	.byte	0xff
	.zero		1


	//   ....[57]....
        /*049c*/ 	.word	0x00002e70
        /*04a0*/ 	.word	0x000000ff
        /*04a4*/ 	.word	0x000000b0
        /*04a8*/ 	.short	0x0106
        /*04aa*/ 	.byte	0x04
	.zero		1


	//   ....[58]....
        /*04ac*/ 	.word	0x00002e90
        /*04b0*/ 	.word	0x000000ff
        /*04b4*/ 	.word	0x000000b0
        /*04b8*/ 	.short	0x010a
        /*04ba*/ 	.byte	0x04
	.zero		1


	//   ....[59]....
        /*04bc*/ 	.word	0x00002f20
        /*04c0*/ 	.word	0x000000ff
        /*04c4*/ 	.word	0x000000b0
        /*04c8*/ 	.short	0x0106
        /*04ca*/ 	.byte	0x07
	.zero		1


	//   ....[60]....
        /*04cc*/ 	.word	0x00002f60
        /*04d0*/ 	.word	0x00000000
        /*04d4*/ 	.word	0x000000b0
        /*04d8*/ 	.short	0x010a
        /*04da*/ 	.byte	0xff
	.zero		1


	//   ....[61]....
        /*04dc*/ 	.word	0x00003480
        /*04e0*/ 	.word	0x00000000
        /*04e4*/ 	.word	0x000000a0
        /*04e8*/ 	.short	0x010a
        /*04ea*/ 	.byte	0xff
	.zero		1


	//   ....[62]....
        /*04ec*/ 	.word	0x00003580
        /*04f0*/ 	.word	0x00000003
        /*04f4*/ 	.word	0x00000000
        /*04f8*/ 	.short	0x0101
        /*04fa*/ 	.byte	0xff
	.zero		1


	//   ....[63]....
        /*04fc*/ 	.word	0x00003590
        /*0500*/ 	.word	0x000000ff
        /*0504*/ 	.word	0x00000000
        /*0508*/ 	.short	0x010a
        /*050a*/ 	.byte	0x04
	.zero		1


	//   ....[64]....
        /*050c*/ 	.word	0x00003610
        /*0510*/ 	.word	0x000000ff
        /*0514*/ 	.word	0x000000e0
        /*0518*/ 	.short	0x010a
        /*051a*/ 	.byte	0x17
	.zero		1


	//   ....[65]....
        /*051c*/ 	.word	0x000036f0
        /*0520*/ 	.word	0x000000ff
        /*0524*/ 	.word	0x00000000
        /*0528*/ 	.short	0x010a
        /*052a*/ 	.byte	0x05
	.zero		1


	//   ....[66]....
        /*052c*/ 	.word	0x00003830
        /*0530*/ 	.word	0x000000ff
        /*0534*/ 	.word	0x00000000
        /*0538*/ 	.short	0x010a
        /*053a*/ 	.byte	0x04
	.zero		1


	//   ....[67]....
        /*053c*/ 	.word	0x00003a20
        /*0540*/ 	.word	0x000000ff
        /*0544*/ 	.word	0x00000000
        /*0548*/ 	.short	0x010a
        /*054a*/ 	.byte	0x04
	.zero		1


	//   ....[68]....
        /*054c*/ 	.word	0x00003ab0
        /*0550*/ 	.word	0x000000ff
        /*0554*/ 	.word	0x00000000
        /*0558*/ 	.short	0x010a
        /*055a*/ 	.byte	0x05
	.zero		1


	//   ....[69]....
        /*055c*/ 	.word	0x00003b40
        /*0560*/ 	.word	0x000000ff
        /*0564*/ 	.word	0x00000000
        /*0568*/ 	.short	0x010a
        /*056a*/ 	.byte	0x05
	.zero		1


	//   ....[70]....
        /*056c*/ 	.word	0x00003bd0
        /*0570*/ 	.word	0x000000ff
        /*0574*/ 	.word	0x00000000
        /*0578*/ 	.short	0x010a
        /*057a*/ 	.byte	0x04
	.zero		1


	//   ....[71]....
        /*057c*/ 	.word	0x000040e0
        /*0580*/ 	.word	0x0000000c
        /*0584*/ 	.word	0x000000a0
        /*0588*/ 	.short	0x010a
        /*058a*/ 	.byte	0xff
	.zero		1


	//   ....[72]....
        /*058c*/ 	.word	0x00004250
        /*0590*/ 	.word	0x00000000
        /*0594*/ 	.word	0x00000000
        /*0598*/ 	.short	0x0101
        /*059a*/ 	.byte	0xff
	.zero		1


	//   ....[73]....
        /*059c*/ 	.word	0x000046e0
        /*05a0*/ 	.word	0x000000ff
        /*05a4*/ 	.word	0x00000098
        /*05a8*/ 	.short	0x010a
        /*05aa*/ 	.byte	0x15
	.zero		1


	//   ....[74]....
        /*05ac*/ 	.word	0x00004860
        /*05b0*/ 	.word	0x000000ff
        /*05b4*/ 	.word	0x00000070
        /*05b8*/ 	.short	0x010a
        /*05ba*/ 	.byte	0x15
	.zero		1


	//   ....[75]....
        /*05bc*/ 	.word	0x000049d0
        /*05c0*/ 	.word	0x000000ff
        /*05c4*/ 	.word	0x00000050
        /*05c8*/ 	.short	0x010b
        /*05ca*/ 	.byte	0x15
	.zero		1


	//   ....[76]....
        /*05cc*/ 	.word	0x000049e0
        /*05d0*/ 	.word	0x000000ff
        /*05d4*/ 	.word	0x00000000
        /*05d8*/ 	.short	0x0101
        /*05da*/ 	.byte	0x28
	.zero		1


	//   ....[77]....
        /*05dc*/ 	.word	0x000049f0
        /*05e0*/ 	.word	0x000000ff
        /*05e4*/ 	.word	0x00000078
        /*05e8*/ 	.short	0x010a
        /*05ea*/ 	.byte	0x15
	.zero		1


	//   ....[78]....
        /*05ec*/ 	.word	0x00004b40
        /*05f0*/ 	.word	0x000000ff
        /*05f4*/ 	.word	0x00000058
        /*05f8*/ 	.short	0x010b
        /*05fa*/ 	.byte	0x15
	.zero		1


	//   ....[79]....
        /*05fc*/ 	.word	0x00004b50
        /*0600*/ 	.word	0x000000ff
        /*0604*/ 	.word	0x00000000
        /*0608*/ 	.short	0x0101
        /*060a*/ 	.byte	0x27
	.zero		1


	//   ....[80]....
        /*060c*/ 	.word	0x00004b60
        /*0610*/ 	.word	0x000000ff
        /*0614*/ 	.word	0x00000080
        /*0618*/ 	.short	0x010a
        /*061a*/ 	.byte	0x15
	.zero		1


	//   ....[81]....
        /*061c*/ 	.word	0x00004ca0
        /*0620*/ 	.word	0x000000ff
        /*0624*/ 	.word	0x00000060
        /*0628*/ 	.short	0x010b
        /*062a*/ 	.byte	0x15
	.zero		1


	//   ....[82]....
        /*062c*/ 	.word	0x00004cb0
        /*0630*/ 	.word	0x000000ff
        /*0634*/ 	.word	0x00000000
        /*0638*/ 	.short	0x0101
        /*063a*/ 	.byte	0x26
	.zero		1


	//   ....[83]....
        /*063c*/ 	.word	0x00004cc0
        /*0640*/ 	.word	0x000000ff
        /*0644*/ 	.word	0x00000088
        /*0648*/ 	.short	0x010a
        /*064a*/ 	.byte	0x15
	.zero		1


	//   ....[84]....
        /*064c*/ 	.word	0x00004ec0
        /*0650*/ 	.word	0x000000ff
        /*0654*/ 	.word	0x00000068
        /*0658*/ 	.short	0x010b
        /*065a*/ 	.byte	0x15
	.zero		1


	//   ....[85]....
        /*065c*/ 	.word	0x00004ed0
        /*0660*/ 	.word	0x000000ff
        /*0664*/ 	.word	0x00000000
        /*0668*/ 	.short	0x0101
        /*066a*/ 	.byte	0x25
	.zero		1


	//   ....[86]....
        /*066c*/ 	.word	0x00004f00
        /*0670*/ 	.word	0x000000ff
        /*0674*/ 	.word	0x00000070
        /*0678*/ 	.short	0x010a
        /*067a*/ 	.byte	0x15
	.zero		1


	//   ....[87]....
        /*067c*/ 	.word	0x00004f20
        /*0680*/ 	.word	0x000000ff
        /*0684*/ 	.word	0x00000078
        /*0688*/ 	.short	0x010a
        /*068a*/ 	.byte	0x15
	.zero		1


	//   ....[88]....
        /*068c*/ 	.word	0x00004f40
        /*0690*/ 	.word	0x000000ff
        /*0694*/ 	.word	0x00000080
        /*0698*/ 	.short	0x010a
        /*069a*/ 	.byte	0x15
	.zero		1


	//   ....[89]....
        /*069c*/ 	.word	0x00004f80
        /*06a0*/ 	.word	0x00000000
        /*06a4*/ 	.word	0x00000088
        /*06a8*/ 	.short	0x010a
        /*06aa*/ 	.byte	0xff
	.zero		1


	//   ....[90]....
        /*06ac*/ 	.word	0x000052c0
        /*06b0*/ 	.word	0x00000003
        /*06b4*/ 	.word	0x000000a0
        /*06b8*/ 	.short	0x010a
        /*06ba*/ 	.byte	0xff
	.zero		1


	//   ....[91]....
        /*06bc*/ 	.word	0x00005440
        /*06c0*/ 	.word	0x00000000
        /*06c4*/ 	.word	0x00000000
        /*06c8*/ 	.short	0x0101
        /*06ca*/ 	.byte	0xff
	.zero		1


	//   ....[92]....
        /*06cc*/ 	.word	0x00005fe0
        /*06d0*/ 	.word	0x000000ff
        /*06d4*/ 	.word	0x00000050
        /*06d8*/ 	.short	0x010a
        /*06da*/ 	.byte	0x2c
	.zero		1


	//   ....[93]....
        /*06dc*/ 	.word	0x00006050
        /*06e0*/ 	.word	0x00000062
        /*06e4*/ 	.word	0x000000c0
        /*06e8*/ 	.short	0x010a
        /*06ea*/ 	.byte	0xff
	.zero		1


	//   ....[94]....
        /*06ec*/ 	.word	0x00006170
        /*06f0*/ 	.word	0x000000ff
        /*06f4*/ 	.word	0x00000050
        /*06f8*/ 	.short	0x010a
        /*06fa*/ 	.byte	0x2c
	.zero		1


	//   ....[95]....
        /*06fc*/ 	.word	0x00006270
        /*0700*/ 	.word	0x00000062
        /*0704*/ 	.word	0x000000c0
        /*0708*/ 	.short	0x010a
        /*070a*/ 	.byte	0xff
	.zero		1


	//   ....[96]....
        /*070c*/ 	.word	0x00006d70
        /*0710*/ 	.word	0x00000000
        /*0714*/ 	.word	0x00000000
        /*0718*/ 	.short	0x0101
        /*071a*/ 	.byte	0xff
	.zero		1


	//   ....[97]....
        /*071c*/ 	.word	0x00006d80
        /*0720*/ 	.word	0x00000003
        /*0724*/ 	.word	0x00000050
        /*0728*/ 	.short	0x010a
        /*072a*/ 	.byte	0xff
	.zero		1


	//   ....[98]....
        /*072c*/ 	.word	0x00006e50
        /*0730*/ 	.word	0x00000003
        /*0734*/ 	.word	0x00000050
        /*0738*/ 	.short	0x010a
        /*073a*/ 	.byte	0xff
	.zero		1


	//   ....[99]....
        /*073c*/ 	.word	0x000079e0
        /*0740*/ 	.word	0x00000066
        /*0744*/ 	.word	0x00000000
        /*0748*/ 	.short	0x0101
        /*074a*/ 	.byte	0xff
	.zero		1


	//   ....[100]....
        /*074c*/ 	.word	0x00007a00
        /*0750*/ 	.word	0x0000003f
        /*0754*/ 	.word	0x00000050
        /*0758*/ 	.short	0x010a
        /*075a*/ 	.byte	0xff
	.zero		1


	//   ....[101]....
        /*075c*/ 	.word	0x00007ac0
        /*0760*/ 	.word	0x0000003f
        /*0764*/ 	.word	0x00000050
        /*0768*/ 	.short	0x010a
        /*076a*/ 	.byte	0xff
	.zero		1


	//   ....[102]....
        /*076c*/ 	.word	0x00008640
        /*0770*/ 	.word	0x00000066
        /*0774*/ 	.word	0x00000000
        /*0778*/ 	.short	0x0101
        /*077a*/ 	.byte	0xff
	.zero		1


	//   ....[103]....
        /*077c*/ 	.word	0x00008660
        /*0780*/ 	.word	0x0000006c
        /*0784*/ 	.word	0x00000050
        /*0788*/ 	.short	0x010a
        /*078a*/ 	.byte	0xff
	.zero		1


	//   ....[104]....
        /*078c*/ 	.word	0x00008720
        /*0790*/ 	.word	0x0000006c
        /*0794*/ 	.word	0x00000050
        /*0798*/ 	.short	0x010a
        /*079a*/ 	.byte	0xff
	.zero		1


	//   ....[105]....
        /*079c*/ 	.word	0x00008b60
        /*07a0*/ 	.word	0x000000ff
        /*07a4*/ 	.word	0x00000000
        /*07a8*/ 	.short	0x0101
        /*07aa*/ 	.byte	0x04
	.zero		1


	//   ....[106]....
        /*07ac*/ 	.word	0x00009310
        /*07b0*/ 	.word	0x00000002
        /*07b4*/ 	.word	0x00000000
        /*07b8*/ 	.short	0x0101
        /*07ba*/ 	.byte	0xff
	.zero		1


	//   ....[107]....
        /*07bc*/ 	.word	0x000095c0
        /*07c0*/ 	.word	0x000000ff
        /*07c4*/ 	.word	0x00000000
        /*07c8*/ 	.short	0x0101
        /*07ca*/ 	.byte	0x04
	.zero		1


	//   ....[108]....
        /*07cc*/ 	.word	0x000095e0
        /*07d0*/ 	.word	0x00000000
        /*07d4*/ 	.word	0x00000110
        /*07d8*/ 	.short	0x010a
        /*07da*/ 	.byte	0xff
	.zero		1


	//   ....[109]....
        /*07dc*/ 	.word	0x00009640
        /*07e0*/ 	.word	0x00000000
        /*07e4*/ 	.word	0x00000028
        /*07e8*/ 	.short	0x010a
        /*07ea*/ 	.byte	0xff
	.zero		1


	//   ....[110]....
        /*07ec*/ 	.word	0x000096a0
        /*07f0*/ 	.word	0x00000000
        /*07f4*/ 	.word	0x00000028
        /*07f8*/ 	.short	0x010a
        /*07fa*/ 	.byte	0xff
	.zero		1


	//   ....[111]....
        /*07fc*/ 	.word	0x000096f0
        /*0800*/ 	.word	0x00000003
        /*0804*/ 	.word	0x000000a0
        /*0808*/ 	.short	0x010a
        /*080a*/ 	.byte	0xff
	.zero		1


	//   ....[112]....
        /*080c*/ 	.word	0x00009750
        /*0810*/ 	.word	0x00000000
        /*0814*/ 	.word	0x00000000
        /*0818*/ 	.short	0x010a
        /*081a*/ 	.byte	0xff
	.zero		1


	//   ....[113]....
        /*081c*/ 	.word	0x000097b0
        /*0820*/ 	.word	0x00000000
        /*0824*/ 	.word	0x00000000
        /*0828*/ 	.short	0x010a
        /*082a*/ 	.byte	0xff
	.zero		1


	//   ....[114]....
        /*082c*/ 	.word	0x00009810
        /*0830*/ 	.word	0x00000000
        /*0834*/ 	.word	0x00000000
        /*0838*/ 	.short	0x010a
        /*083a*/ 	.byte	0xff
	.zero		1


	//   ....[115]....
        /*083c*/ 	.word	0x00009870
        /*0840*/ 	.word	0x00000000
        /*0844*/ 	.word	0x00000000
        /*0848*/ 	.short	0x010a
        /*084a*/ 	.byte	0xff
	.zero		1


	//   ....[116]....
        /*084c*/ 	.word	0x000098c0
        /*0850*/ 	.word	0x00000002
        /*0854*/ 	.word	0x00000100
        /*0858*/ 	.short	0x010a
        /*085a*/ 	.byte	0xff
	.zero		1


	//   ....[117]....
        /*085c*/ 	.word	0x00009920
        /*0860*/ 	.word	0x00000002
        /*0864*/ 	.word	0x000000b0
        /*0868*/ 	.short	0x010a
        /*086a*/ 	.byte	0xff
	.zero		1


	//   ....[118]....
        /*086c*/ 	.word	0x00009970
        /*0870*/ 	.word	0x00000002
        /*0874*/ 	.word	0x000000a0
        /*0878*/ 	.short	0x010a
        /*087a*/ 	.byte	0xff
	.zero		1


	//   ....[119]....
        /*087c*/ 	.word	0x000099d0
        /*0880*/ 	.word	0x00000000
        /*0884*/ 	.word	0x000000b0
        /*0888*/ 	.short	0x010a
        /*088a*/ 	.byte	0xff
	.zero		1


	//   ....[120]....
        /*088c*/ 	.word	0x00009a20
        /*0890*/ 	.word	0x00000000
        /*0894*/ 	.word	0x000000a0
        /*0898*/ 	.short	0x010a
        /*089a*/ 	.byte	0xff
	.zero		1


	//   ....[121]....
        /*089c*/ 	.word	0x00009a80
        /*08a0*/ 	.word	0x00000003
        /*08a4*/ 	.word	0x000000e0
        /*08a8*/ 	.short	0x010a
        /*08aa*/ 	.byte	0xff
	.zero		1


	//   ....[122]....
        /*08ac*/ 	.word	0x00009ae0
        /*08b0*/ 	.word	0x00000000
        /*08b4*/ 	.word	0x00000000
        /*08b8*/ 	.short	0x010a
        /*08ba*/ 	.byte	0xff
	.zero		1


	//   ....[123]....
        /*08bc*/ 	.word	0x00009b40
        /*08c0*/ 	.word	0x00000000
        /*08c4*/ 	.word	0x00000000
        /*08c8*/ 	.short	0x010a
        /*08ca*/ 	.byte	0xff
	.zero		1


	//   ....[124]....
        /*08cc*/ 	.word	0x00009ba0
        /*08d0*/ 	.word	0x00000000
        /*08d4*/ 	.word	0x00000000
        /*08d8*/ 	.short	0x010a
        /*08da*/ 	.byte	0xff
	.zero		1


	//   ....[125]....
        /*08dc*/ 	.word	0x00009c00
        /*08e0*/ 	.word	0x00000000
        /*08e4*/ 	.word	0x00000000
        /*08e8*/ 	.short	0x010a
        /*08ea*/ 	.byte	0xff
	.zero		1


	//   ....[126]....
        /*08ec*/ 	.word	0x00009c60
        /*08f0*/ 	.word	0x00000000
        /*08f4*/ 	.word	0x00000000
        /*08f8*/ 	.short	0x010a
        /*08fa*/ 	.byte	0xff
	.zero		1


	//   ....[127]....
        /*08fc*/ 	.word	0x00009cb0
        /*0900*/ 	.word	0x0000000c
        /*0904*/ 	.word	0x000000a0
        /*0908*/ 	.short	0x010a
        /*090a*/ 	.byte	0xff
	.zero		1


	//   ....[128]....
        /*090c*/ 	.word	0x00009d10
        /*0910*/ 	.word	0x00000000
        /*0914*/ 	.word	0x00000098
        /*0918*/ 	.short	0x010a
        /*091a*/ 	.byte	0xff
	.zero		1


	//   ....[129]....
        /*091c*/ 	.word	0x00009d70
        /*0920*/ 	.word	0x00000000
        /*0924*/ 	.word	0x00000070
        /*0928*/ 	.short	0x010a
        /*092a*/ 	.byte	0xff
	.zero		1


	//   ....[130]....
        /*092c*/ 	.word	0x00009dd0
        /*0930*/ 	.word	0x00000000
        /*0934*/ 	.word	0x00000078
        /*0938*/ 	.short	0x010a
        /*093a*/ 	.byte	0xff
	.zero		1


	//   ....[131]....
        /*093c*/ 	.word	0x00009e30
        /*0940*/ 	.word	0x00000000
        /*0944*/ 	.word	0x00000080
        /*0948*/ 	.short	0x010a
        /*094a*/ 	.byte	0xff
	.zero		1


	//   ....[132]....
        /*094c*/ 	.word	0x00009e90
        /*0950*/ 	.word	0x00000000
        /*0954*/ 	.word	0x00000088
        /*0958*/ 	.short	0x010a
        /*095a*/ 	.byte	0xff
	.zero		1


	//   ....[133]....
        /*095c*/ 	.word	0x00009ef0
        /*0960*/ 	.word	0x00000000
        /*0964*/ 	.word	0x00000070
        /*0968*/ 	.short	0x010a
        /*096a*/ 	.byte	0xff
	.zero		1


	//   ....[134]....
        /*096c*/ 	.word	0x00009f50
        /*0970*/ 	.word	0x00000000
        /*0974*/ 	.word	0x00000078
        /*0978*/ 	.short	0x010a
        /*097a*/ 	.byte	0xff
	.zero		1


	//   ....[135]....
        /*097c*/ 	.word	0x00009fb0
        /*0980*/ 	.word	0x00000000
        /*0984*/ 	.word	0x00000080
        /*0988*/ 	.short	0x010a
        /*098a*/ 	.byte	0xff
	.zero		1


	//   ....[136]....
        /*098c*/ 	.word	0x0000a000
        /*0990*/ 	.word	0x00000003
        /*0994*/ 	.word	0x000000a0
        /*0998*/ 	.short	0x010a
        /*099a*/ 	.byte	0xff
	.zero		1


	//   ....[137]....
        /*099c*/ 	.word	0x0000a060
        /*09a0*/ 	.word	0x00000000
        /*09a4*/ 	.word	0x00000050
        /*09a8*/ 	.short	0x010a
        /*09aa*/ 	.byte	0xff
	.zero		1


	//   ....[138]....
        /*09ac*/ 	.word	0x0000a0b0
        /*09b0*/ 	.word	0x00000062
        /*09b4*/ 	.word	0x000000c0
        /*09b8*/ 	.short	0x010a
        /*09ba*/ 	.byte	0xff
	.zero		1


	//   ....[139]....
        /*09bc*/ 	.word	0x0000a100
        /*09c0*/ 	.word	0x00000003
        /*09c4*/ 	.word	0x00000050
        /*09c8*/ 	.short	0x010a
        /*09ca*/ 	.byte	0xff
	.zero		1


	//   ....[140]....
        /*09cc*/ 	.word	0x0000a150
        /*09d0*/ 	.word	0x0000003f
        /*09d4*/ 	.word	0x00000050
        /*09d8*/ 	.short	0x010a
        /*09da*/ 	.byte	0xff
	.zero		1


	//   ....[141]....
        /*09dc*/ 	.word	0x0000a1a0
        /*09e0*/ 	.word	0x0000006c
        /*09e4*/ 	.word	0x00000050
        /*09e8*/ 	.short	0x010a
        /*09ea*/ 	.byte	0xff
	.zero		1


	//----- nvinfo : EIATTR_NUM_MBARRIERS
	.align		4
.L_47:
        /*09ec*/ 	.byte	0x03, 0x38
        /*09ee*/ 	.short	0x0024


	//----- nvinfo : EIATTR_EXIT_INSTR_OFFSETS
	.align		4
        /*09f0*/ 	.byte	0x04, 0x1c
        /*09f2*/ 	.short	(.L_49 - .L_48)


	//   ....[0]....
.L_48:
        /*09f4*/ 	.word	0x00002a20


	//   ....[1]....
        /*09f8*/ 	.word	0x00002f30


	//   ....[2]....
        /*09fc*/ 	.word	0x00002f90


	//   ....[3]....
        /*0a00*/ 	.word	0x00003e30


	//   ....[4]....
        /*0a04*/ 	.word	0x00004fb0


	//   ....[5]....
        /*0a08*/ 	.word	0x00004ff0


	//   ....[6]....
        /*0a0c*/ 	.word	0x000094a0


	//   ....[7]....
        /*0a10*/ 	.word	0x00009520


	//   ....[8]....
        /*0a14*/ 	.word	0x00009550


	//   ....[9]....
        /*0a18*/ 	.word	0x000095d0


	//----- nvinfo : EIATTR_MAX_THREADS
	.align		4
.L_49:
        /*0a1c*/ 	.byte	0x04, 0x05
        /*0a1e*/ 	.short	(.L_51 - .L_50)
.L_50:
        /*0a20*/ 	.word	0x00000100
        /*0a24*/ 	.word	0x00000001
        /*0a28*/ 	.word	0x00000001


	//----- nvinfo : EIATTR_CRS_STACK_SIZE
	.align		4
.L_51:
        /*0a2c*/ 	.byte	0x04, 0x1e
        /*0a2e*/ 	.short	(.L_53 - .L_52)
.L_52:
        /*0a30*/ 	.word	0x00000000


	//----- nvinfo : EIATTR_CBANK_PARAM_SIZE
	.align		4
.L_53:
        /*0a34*/ 	.byte	0x03, 0x19
        /*0a36*/ 	.short	0x0800


	//----- nvinfo : EIATTR_PARAM_CBANK
	.align		4
        /*0a38*/ 	.byte	0x04, 0x0a
        /*0a3a*/ 	.short	(.L_55 - .L_54)
	.align		4
.L_54:
        /*0a3c*/ 	.word	index@(.nv.constant0._ZN7cutlass13device_kernelINS_4gemm6kernel13GemmUniversalIN4cute5tupleIJiiiiEEENS1_10collective13CollectiveMmaINS1_35MainloopSm100TmaUmmaWarpSpecializedILi5ELi2ELi4ENS5_IJNS4_1CILi1EEENSA_ILi2EEESB_EEEEENS5_IJNSA_ILi64EEENSA_ILi256EEENSA_ILi32EEEEEENS_10bfloat16_tENS5_IJlSB_lEEESJ_SK_NS4_8TiledMMAINS4_8MMA_AtomIJNS4_20SM100_MMA_F16BF16_SSISJ_SJ_fLi64ELi256ELNS4_4UMMA5MajorE0ELSP_0ELNSO_7ScaleInE0ELSQ_0EEEEEENS4_6LayoutINS5_IJSB_SB_SB_EEENS5_IJNSA_ILi0EEESV_SV_EEEEENS5_IJNS4_10UnderscoreESY_SY_EEEEENS4_23SM90_TMA_LOAD_MULTICASTENS4_14ComposedLayoutINS4_7SwizzleILi2ELi4ELi3EEENS4_18smem_ptr_flag_bitsILi16EEENST_INS5_IJNSA_ILi8EEESH_EEENS5_IJSH_SB_EEEEEEEvNS4_8identityENS4_13SM90_TMA_LOADES1B_vS1C_EENS_8epilogue10collective18CollectiveEpilogueINS1F_23Sm100TmaWarpSpecializedILi4ELi2ELi32ELb1ELb0EEEJSI_NS5_IJNST_ISF_SB_EES1K_EEESJ_SK_SJ_SK_NS1F_6fusion15FusionCallbacksIS1J_NS1M_17LinearCombinationISJ_fSJ_fLNS_15FloatRoundStyleE2EEESI_S1L_JEEENS4_5SM1004TMEM4LOAD26SM100_TMEM_LOAD_16dp256b8xES1D_NS12_INS13_ILi3ELi4ELi3EEES16_NST_INS5_IJS17_SF_EEENS5_IJSF_SB_EEEEEEENS4_17SM75_U32x4_LDSM_NENS4_14SM90_TMA_STOREES20_NS4_17SM90_U32x4_STSM_NENS4_39AutoVectorizingCopyWithAssumedAlignmentILi128EEEEEEvvEEEEvNT_6ParamsE)
        /*0a40*/ 	.short	0x0380
        /*0a42*/ 	.short	0x0800


	//----- nvinfo : EIATTR_SW_WAR
	.align		4
.L_55:
        /*0a44*/ 	.byte	0x04, 0x36
        /*0a46*/ 	.short	(.L_57 - .L_56)
.L_56:
        /*0a48*/ 	.word	0x00000008
.L_57:


//--------------------- .nv.callgraph             --------------------------
	.section	.nv.callgraph,"",@"SHT_CUDA_CALLGRAPH"
	.align	4
	.sectionentsize	8
	.align		4
        /*0000*/ 	.word	0x00000000
	.align		4
        /*0004*/ 	.word	0xffffffff
	.align		4
        /*0008*/ 	.word	index@(_ZN7cutlass13device_kernelINS_4gemm6kernel13GemmUniversalIN4cute5tupleIJiiiiEEENS1_10collective13CollectiveMmaINS1_35MainloopSm100TmaUmmaWarpSpecializedILi5ELi2ELi4ENS5_IJNS4_1CILi1EEENSA_ILi2EEESB_EEEEENS5_IJNSA_ILi64EEENSA_ILi256EEENSA_ILi32EEEEEENS_10bfloat16_tENS5_IJlSB_lEEESJ_SK_NS4_8TiledMMAINS4_8MMA_AtomIJNS4_20SM100_MMA_F16BF16_SSISJ_SJ_fLi64ELi256ELNS4_4UMMA5MajorE0ELSP_0ELNSO_7ScaleInE0ELSQ_0EEEEEENS4_6LayoutINS5_IJSB_SB_SB_EEENS5_IJNSA_ILi0EEESV_SV_EEEEENS5_IJNS4_10UnderscoreESY_SY_EEEEENS4_23SM90_TMA_LOAD_MULTICASTENS4_14ComposedLayoutINS4_7SwizzleILi2ELi4ELi3EEENS4_18smem_ptr_flag_bitsILi16EEENST_INS5_IJNSA_ILi8EEESH_EEENS5_IJSH_SB_EEEEEEEvNS4_8identityENS4_13SM90_TMA_LOADES1B_vS1C_EENS_8epilogue10collective18CollectiveEpilogueINS1F_23Sm100TmaWarpSpecializedILi4ELi2ELi32ELb1ELb0EEEJSI_NS5_IJNST_ISF_SB_EES1K_EEESJ_SK_SJ_SK_NS1F_6fusion15FusionCallbacksIS1J_NS1M_17LinearCombinationISJ_fSJ_fLNS_15FloatRoundStyleE2EEESI_S1L_JEEENS4_5SM1004TMEM4LOAD26SM100_TMEM_LOAD_16dp256b8xES1D_NS12_INS13_ILi3ELi4ELi3EEES16_NST_INS5_IJS17_SF_EEENS5_IJSF_SB_EEEEEEENS4_17SM75_U32x4_LDSM_NENS4_14SM90_TMA_STOREES20_NS4_17SM90_U32x4_STSM_NENS4_39AutoVectorizingCopyWithAssumedAlignmentILi128EEEEEEvvEEEEvNT_6ParamsE)
	.align		4
        /*000c*/ 	.word	index@(__assertfail)
	.align		4
        /*0010*/ 	.word	0x00000000
	.align		4
        /*0014*/ 	.word	0xfffffffe
	.align		4
        /*0018*/ 	.word	0x00000000
	.align		4
        /*001c*/ 	.word	0xfffffffd
	.align		4
        /*0020*/ 	.word	0x00000000
	.align		4
        /*0024*/ 	.word	0xfffffffc


//--------------------- .nv.constant4             --------------------------
	.section	.nv.constant4,"a",@progbits
	.align	8
	.align		8
.nv.constant4:
        /*0000*/ 	.dword	__assertfail
	.align		8
        /*0008*/ 	.dword	__unnamed_1
	.align		8
        /*0010*/ 	.dword	__unnamed_2
	.align		8
        /*0018*/ 	.dword	_ZN39_INTERNAL_6cfde901_4_k_cu_c10a3d50_86784cuda3std3__45__cpo5beginE
	.align		8
        /*0020*/ 	.dword	_ZN39_INTERNAL_6cfde901_4_k_cu_c10a3d50_86784cuda3std3__45__cpo3endE
	.align		8
        /*0028*/ 	.dword	_ZN39_INTERNAL_6cfde901_4_k_cu_c10a3d50_86784cuda3std3__45__cpo6cbeginE
	.align		8
        /*0030*/ 	.dword	_ZN39_INTERNAL_6cfde901_4_k_cu_c10a3d50_86784cuda3std3__45__cpo4cendE
	.align		8
        /*0038*/ 	.dword	_ZN39_INTERNAL_6cfde901_4_k_cu_c10a3d50_86784cuda3std3__441_GLOBAL__N__6cfde901_4_k_cu_c10a3d50_86786ignoreE
	.align		8
        /*0040*/ 	.dword	_ZN39_INTERNAL_6cfde901_4_k_cu_c10a3d50_86784cuda3std3__419piecewise_constructE
	.align		8
        /*0048*/ 	.dword	_ZN39_INTERNAL_6cfde901_4_k_cu_c10a3d50_86784cuda3std3__48in_placeE
	.align		8
        /*0050*/ 	.dword	_ZN39_INTERNAL_6cfde901_4_k_cu_c10a3d50_86784cuda3std6ranges3__45__cpo4swapE
	.align		8
        /*0058*/ 	.dword	_ZN39_INTERNAL_6cfde901_4_k_cu_c10a3d50_86784cuda3std6ranges3__45__cpo9iter_moveE
	.align		8
        /*0060*/ 	.dword	_ZN39_INTERNAL_6cfde901_4_k_cu_c10a3d50_86784cute7productE
	.align		8
        /*0068*/ 	.dword	_ZN39_INTERNAL_6cfde901_4_k_cu_c10a3d50_86784cute1_E
	.align		8
        /*0070*/ 	.dword	$str$25
	.align		8
        /*0078*/ 	.dword	$str$26
	.align		8
        /*0080*/ 	.dword	$str$27
	.align		8
        /*0088*/ 	.dword	$str$28


//--------------------- .text._ZN7cutlass13device_kernelINS_4gemm6kernel13GemmUniversalIN4cute5tupleIJiiiiEEENS1_10collective13CollectiveMmaINS1_35MainloopSm100TmaUmmaWarpSpecializedILi5ELi2ELi4ENS5_IJNS4_1CILi1EEENSA_ILi2EEESB_EEEEENS5_IJNSA_ILi64EEENSA_ILi256EEENSA_ILi32EEEEEENS_10bfloat16_tENS5_IJlSB_lEEESJ_SK_NS4_8TiledMMAINS4_8MMA_AtomIJNS4_20SM100_MMA_F16BF16_SSISJ_SJ_fLi64ELi256ELNS4_4UMMA5MajorE0ELSP_0ELNSO_7ScaleInE0ELSQ_0EEEEEENS4_6LayoutINS5_IJSB_SB_SB_EEENS5_IJNSA_ILi0EEESV_SV_EEEEENS5_IJNS4_10UnderscoreESY_SY_EEEEENS4_23SM90_TMA_LOAD_MULTICASTENS4_14ComposedLayoutINS4_7SwizzleILi2ELi4ELi3EEENS4_18smem_ptr_flag_bitsILi16EEENST_INS5_IJNSA_ILi8EEESH_EEENS5_IJSH_SB_EEEEEEEvNS4_8identityENS4_13SM90_TMA_LOADES1B_vS1C_EENS_8epilogue10collective18CollectiveEpilogueINS1F_23Sm100TmaWarpSpecializedILi4ELi2ELi32ELb1ELb0EEEJSI_NS5_IJNST_ISF_SB_EES1K_EEESJ_SK_SJ_SK_NS1F_6fusion15FusionCallbacksIS1J_NS1M_17LinearCombinationISJ_fSJ_fLNS_15FloatRoundStyleE2EEESI_S1L_JEEENS4_5SM1004TMEM4LOAD26SM100_TMEM_LOAD_16dp256b8xES1D_NS12_INS13_ILi3ELi4ELi3EEES16_NST_INS5_IJS17_SF_EEENS5_IJSF_SB_EEEEEEENS4_17SM75_U32x4_LDSM_NENS4_14SM90_TMA_STOREES20_NS4_17SM90_U32x4_STSM_NENS4_39AutoVectorizingCopyWithAssumedAlignmentILi128EEEEEEvvEEEEvNT_6ParamsE --------------------------
	.section	.text._ZN7cutlass13device_kernelINS_4gemm6kernel13GemmUniversalIN4cute5tupleIJiiiiEEENS1_10collective13CollectiveMmaINS1_35MainloopSm100TmaUmmaWarpSpecializedILi5ELi2ELi4ENS5_IJNS4_1CILi1EEENSA_ILi2EEESB_EEEEENS5_IJNSA_ILi64EEENSA_ILi256EEENSA_ILi32EEEEEENS_10bfloat16_tENS5_IJlSB_lEEESJ_SK_NS4_8TiledMMAINS4_8MMA_AtomIJNS4_20SM100_MMA_F16BF16_SSISJ_SJ_fLi64ELi256ELNS4_4UMMA5MajorE0ELSP_0ELNSO_7ScaleInE0ELSQ_0EEEEEENS4_6LayoutINS5_IJSB_SB_SB_EEENS5_IJNSA_ILi0EEESV_SV_EEEEENS5_IJNS4_10UnderscoreESY_SY_EEEEENS4_23SM90_TMA_LOAD_MULTICASTENS4_14ComposedLayoutINS4_7SwizzleILi2ELi4ELi3EEENS4_18smem_ptr_flag_bitsILi16EEENST_INS5_IJNSA_ILi8EEESH_EEENS5_IJSH_SB_EEEEEEEvNS4_8identityENS4_13SM90_TMA_LOADES1B_vS1C_EENS_8epilogue10collective18CollectiveEpilogueINS1F_23Sm100TmaWarpSpecializedILi4ELi2ELi32ELb1ELb0EEEJSI_NS5_IJNST_ISF_SB_EES1K_EEESJ_SK_SJ_SK_NS1F_6fusion15FusionCallbacksIS1J_NS1M_17LinearCombinationISJ_fSJ_fLNS_15FloatRoundStyleE2EEESI_S1L_JEEENS4_5SM1004TMEM4LOAD26SM100_TMEM_LOAD_16dp256b8xES1D_NS12_INS13_ILi3ELi4ELi3EEES16_NST_INS5_IJS17_SF_EEENS5_IJSF_SB_EEEEEEENS4_17SM75_U32x4_LDSM_NENS4_14SM90_TMA_STOREES20_NS4_17SM90_U32x4_STSM_NENS4_39AutoVectorizingCopyWithAssumedAlignmentILi128EEEEEEvvEEEEvNT_6ParamsE,"ax",@progbits
	.align	128
.text._ZN7cutlass13device_kernelINS_4gemm6kernel13GemmUniversalIN4cute5tupleIJiiiiEEENS1_10collective13CollectiveMmaINS1_35MainloopSm100TmaUmmaWarpSpecializedILi5ELi2ELi4ENS5_IJNS4_1CILi1EEENSA_ILi2EEESB_EEEEENS5_IJNSA_ILi64EEENSA_ILi256EEENSA_ILi32EEEEEENS_10bfloat16_tENS5_IJlSB_lEEESJ_SK_NS4_8TiledMMAINS4_8MMA_AtomIJNS4_20SM100_MMA_F16BF16_SSISJ_SJ_fLi64ELi256ELNS4_4UMMA5MajorE0ELSP_0ELNSO_7ScaleInE0ELSQ_0EEEEEENS4_6LayoutINS5_IJSB_SB_SB_EEENS5_IJNSA_ILi0EEESV_SV_EEEEENS5_IJNS4_10UnderscoreESY_SY_EEEEENS4_23SM90_TMA_LOAD_MULTICASTENS4_14ComposedLayoutINS4_7SwizzleILi2ELi4ELi3EEENS4_18smem_ptr_flag_bitsILi16EEENST_INS5_IJNSA_ILi8EEESH_EEENS5_IJSH_SB_EEEEEEEvNS4_8identityENS4_13SM90_TMA_LOADES1B_vS1C_EENS_8epilogue10collective18CollectiveEpilogueINS1F_23Sm100TmaWarpSpecializedILi4ELi2ELi32ELb1ELb0EEEJSI_NS5_IJNST_ISF_SB_EES1K_EEESJ_SK_SJ_SK_NS1F_6fusion15FusionCallbacksIS1J_NS1M_17LinearCombinationISJ_fSJ_fLNS_15FloatRoundStyleE2EEESI_S1L_JEEENS4_5SM1004TMEM4LOAD26SM100_TMEM_LOAD_16dp256b8xES1D_NS12_INS13_ILi3ELi4ELi3EEES16_NST_INS5_IJS17_SF_EEENS5_IJSF_SB_EEEEEEENS4_17SM75_U32x4_LDSM_NENS4_14SM90_TMA_STOREES20_NS4_17SM90_U32x4_STSM_NENS4_39AutoVectorizingCopyWithAssumedAlignmentILi128EEEEEEvvEEEEvNT_6ParamsE:
        .type           _ZN7cutlass13device_kernelINS_4gemm6kernel13GemmUniversalIN4cute5tupleIJiiiiEEENS1_10collective13CollectiveMmaINS1_35MainloopSm100TmaUmmaWarpSpecializedILi5ELi2ELi4ENS5_IJNS4_1CILi1EEENSA_ILi2EEESB_EEEEENS5_IJNSA_ILi64EEENSA_ILi256EEENSA_ILi32EEEEEENS_10bfloat16_tENS5_IJlSB_lEEESJ_SK_NS4_8TiledMMAINS4_8MMA_AtomIJNS4_20SM100_MMA_F16BF16_SSISJ_SJ_fLi64ELi256ELNS4_4UMMA5MajorE0ELSP_0ELNSO_7ScaleInE0ELSQ_0EEEEEENS4_6LayoutINS5_IJSB_SB_SB_EEENS5_IJNSA_ILi0EEESV_SV_EEEEENS5_IJNS4_10UnderscoreESY_SY_EEEEENS4_23SM90_TMA_LOAD_MULTICASTENS4_14ComposedLayoutINS4_7SwizzleILi2ELi4ELi3EEENS4_18smem_ptr_flag_bitsILi16EEENST_INS5_IJNSA_ILi8EEESH_EEENS5_IJSH_SB_EEEEEEEvNS4_8identityENS4_13SM90_TMA_LOADES1B_vS1C_EENS_8epilogue10collective18CollectiveEpilogueINS1F_23Sm100TmaWarpSpecializedILi4ELi2ELi32ELb1ELb0EEEJSI_NS5_IJNST_ISF_SB_EES1K_EEESJ_SK_SJ_SK_NS1F_6fusion15FusionCallbacksIS1J_NS1M_17LinearCombinationISJ_fSJ_fLNS_15FloatRoundStyleE2EEESI_S1L_JEEENS4_5SM1004TMEM4LOAD26SM100_TMEM_LOAD_16dp256b8xES1D_NS12_INS13_ILi3ELi4ELi3EEES16_NST_INS5_IJS17_SF_EEENS5_IJSF_SB_EEEEEEENS4_17SM75_U32x4_LDSM_NENS4_14SM90_TMA_STOREES20_NS4_17SM90_U32x4_STSM_NENS4_39AutoVectorizingCopyWithAssumedAlignmentILi128EEEEEEvvEEEEvNT_6ParamsE,@function
        .size           _ZN7cutlass13device_kernelINS_4gemm6kernel13GemmUniversalIN4cute5tupleIJiiiiEEENS1_10collective13CollectiveMmaINS1_35MainloopSm100TmaUmmaWarpSpecializedILi5ELi2ELi4ENS5_IJNS4_1CILi1EEENSA_ILi2EEESB_EEEEENS5_IJNSA_ILi64EEENSA_ILi256EEENSA_ILi32EEEEEENS_10bfloat16_tENS5_IJlSB_lEEESJ_SK_NS4_8TiledMMAINS4_8MMA_AtomIJNS4_20SM100_MMA_F16BF16_SSISJ_SJ_fLi64ELi256ELNS4_4UMMA5MajorE0ELSP_0ELNSO_7ScaleInE0ELSQ_0EEEEEENS4_6LayoutINS5_IJSB_SB_SB_EEENS5_IJNSA_ILi0EEESV_SV_EEEEENS5_IJNS4_10UnderscoreESY_SY_EEEEENS4_23SM90_TMA_LOAD_MULTICASTENS4_14ComposedLayoutINS4_7SwizzleILi2ELi4ELi3EEENS4_18smem_ptr_flag_bitsILi16EEENST_INS5_IJNSA_ILi8EEESH_EEENS5_IJSH_SB_EEEEEEEvNS4_8identityENS4_13SM90_TMA_LOADES1B_vS1C_EENS_8epilogue10collective18CollectiveEpilogueINS1F_23Sm100TmaWarpSpecializedILi4ELi2ELi32ELb1ELb0EEEJSI_NS5_IJNST_ISF_SB_EES1K_EEESJ_SK_SJ_SK_NS1F_6fusion15FusionCallbacksIS1J_NS1M_17LinearCombinationISJ_fSJ_fLNS_15FloatRoundStyleE2EEESI_S1L_JEEENS4_5SM1004TMEM4LOAD26SM100_TMEM_LOAD_16dp256b8xES1D_NS12_INS13_ILi3ELi4ELi3EEES16_NST_INS5_IJS17_SF_EEENS5_IJSF_SB_EEEEEEENS4_17SM75_U32x4_LDSM_NENS4_14SM90_TMA_STOREES20_NS4_17SM90_U32x4_STSM_NENS4_39AutoVectorizingCopyWithAssumedAlignmentILi128EEEEEEvvEEEEvNT_6ParamsE,(.L_x_186 - _ZN7cutlass13device_kernelINS_4gemm6kernel13GemmUniversalIN4cute5tupleIJiiiiEEENS1_10collective13CollectiveMmaINS1_35MainloopSm100TmaUmmaWarpSpecializedILi5ELi2ELi4ENS5_IJNS4_1CILi1EEENSA_ILi2EEESB_EEEEENS5_IJNSA_ILi64EEENSA_ILi256EEENSA_ILi32EEEEEENS_10bfloat16_tENS5_IJlSB_lEEESJ_SK_NS4_8TiledMMAINS4_8MMA_AtomIJNS4_20SM100_MMA_F16BF16_SSISJ_SJ_fLi64ELi256ELNS4_4UMMA5MajorE0ELSP_0ELNSO_7ScaleInE0ELSQ_0EEEEEENS4_6LayoutINS5_IJSB_SB_SB_EEENS5_IJNSA_ILi0EEESV_SV_EEEEENS5_IJNS4_10UnderscoreESY_SY_EEEEENS4_23SM90_TMA_LOAD_MULTICASTENS4_14ComposedLayoutINS4_7SwizzleILi2ELi4ELi3EEENS4_18smem_ptr_flag_bitsILi16EEENST_INS5_IJNSA_ILi8EEESH_EEENS5_IJSH_SB_EEEEEEEvNS4_8identityENS4_13SM90_TMA_LOADES1B_vS1C_EENS_8epilogue10collective18CollectiveEpilogueINS1F_23Sm100TmaWarpSpecializedILi4ELi2ELi32ELb1ELb0EEEJSI_NS5_IJNST_ISF_SB_EES1K_EEESJ_SK_SJ_SK_NS1F_6fusion15FusionCallbacksIS1J_NS1M_17LinearCombinationISJ_fSJ_fLNS_15FloatRoundStyleE2EEESI_S1L_JEEENS4_5SM1004TMEM4LOAD26SM100_TMEM_LOAD_16dp256b8xES1D_NS12_INS13_ILi3ELi4ELi3EEES16_NST_INS5_IJS17_SF_EEENS5_IJSF_SB_EEEEEEENS4_17SM75_U32x4_LDSM_NENS4_14SM90_TMA_STOREES20_NS4_17SM90_U32x4_STSM_NENS4_39AutoVectorizingCopyWithAssumedAlignmentILi128EEEEEEvvEEEEvNT_6ParamsE)
        .other          _ZN7cutlass13device_kernelINS_4gemm6kernel13GemmUniversalIN4cute5tupleIJiiiiEEENS1_10collective13CollectiveMmaINS1_35MainloopSm100TmaUmmaWarpSpecializedILi5ELi2ELi4ENS5_IJNS4_1CILi1EEENSA_ILi2EEESB_EEEEENS5_IJNSA_ILi64EEENSA_ILi256EEENSA_ILi32EEEEEENS_10bfloat16_tENS5_IJlSB_lEEESJ_SK_NS4_8TiledMMAINS4_8MMA_AtomIJNS4_20SM100_MMA_F16BF16_SSISJ_SJ_fLi64ELi256ELNS4_4UMMA5MajorE0ELSP_0ELNSO_7ScaleInE0ELSQ_0EEEEEENS4_6LayoutINS5_IJSB_SB_SB_EEENS5_IJNSA_ILi0EEESV_SV_EEEEENS5_IJNS4_10UnderscoreESY_SY_EEEEENS4_23SM90_TMA_LOAD_MULTICASTENS4_14ComposedLayoutINS4_7SwizzleILi2ELi4ELi3EEENS4_18smem_ptr_flag_bitsILi16EEENST_INS5_IJNSA_ILi8EEESH_EEENS5_IJSH_SB_EEEEEEEvNS4_8identityENS4_13SM90_TMA_LOADES1B_vS1C_EENS_8epilogue10collective18CollectiveEpilogueINS1F_23Sm100TmaWarpSpecializedILi4ELi2ELi32ELb1ELb0EEEJSI_NS5_IJNST_ISF_SB_EES1K_EEESJ_SK_SJ_SK_NS1F_6fusion15FusionCallbacksIS1J_NS1M_17LinearCombinationISJ_fSJ_fLNS_15FloatRoundStyleE2EEESI_S1L_JEEENS4_5SM1004TMEM4LOAD26SM100_TMEM_LOAD_16dp256b8xES1D_NS12_INS13_ILi3ELi4ELi3EEES16_NST_INS5_IJS17_SF_EEENS5_IJSF_SB_EEEEEEENS4_17SM75_U32x4_LDSM_NENS4_14SM90_TMA_STOREES20_NS4_17SM90_U32x4_STSM_NENS4_39AutoVectorizingCopyWithAssumedAlignmentILi128EEEEEEvvEEEEvNT_6ParamsE,@"STO_CUDA_ENTRY STV_DEFAULT"
_ZN7cutlass13device_kernelINS_4gemm6kernel13GemmUniversalIN4cute5tupleIJiiiiEEENS1_10collective13CollectiveMmaINS1_35MainloopSm100TmaUmmaWarpSpecializedILi5ELi2ELi4ENS5_IJNS4_1CILi1EEENSA_ILi2EEESB_EEEEENS5_IJNSA_ILi64EEENSA_ILi256EEENSA_ILi32EEEEEENS_10bfloat16_tENS5_IJlSB_lEEESJ_SK_NS4_8TiledMMAINS4_8MMA_AtomIJNS4_20SM100_MMA_F16BF16_SSISJ_SJ_fLi64ELi256ELNS4_4UMMA5MajorE0ELSP_0ELNSO_7ScaleInE0ELSQ_0EEEEEENS4_6LayoutINS5_IJSB_SB_SB_EEENS5_IJNSA_ILi0EEESV_SV_EEEEENS5_IJNS4_10UnderscoreESY_SY_EEEEENS4_23SM90_TMA_LOAD_MULTICASTENS4_14ComposedLayoutINS4_7SwizzleILi2ELi4ELi3EEENS4_18smem_ptr_flag_bitsILi16EEENST_INS5_IJNSA_ILi8EEESH_EEENS5_IJSH_SB_EEEEEEEvNS4_8identityENS4_13SM90_TMA_LOADES1B_vS1C_EENS_8epilogue10collective18CollectiveEpilogueINS1F_23Sm100TmaWarpSpecializedILi4ELi2ELi32ELb1ELb0EEEJSI_NS5_IJNST_ISF_SB_EES1K_EEESJ_SK_SJ_SK_NS1F_6fusion15FusionCallbacksIS1J_NS1M_17LinearCombinationISJ_fSJ_fLNS_15FloatRoundStyleE2EEESI_S1L_JEEENS4_5SM1004TMEM4LOAD26SM100_TMEM_LOAD_16dp256b8xES1D_NS12_INS13_ILi3ELi4ELi3EEES16_NST_INS5_IJS17_SF_EEENS5_IJSF_SB_EEEEEEENS4_17SM75_U32x4_LDSM_NENS4_14SM90_TMA_STOREES20_NS4_17SM90_U32x4_STSM_NENS4_39AutoVectorizingCopyWithAssumedAlignmentILi128EEEEEEvvEEEEvNT_6ParamsE:
[----:B------:R-:W1:Y:S01]  /*0000*/  LDC R1, c[0x0][0x37c] ;  /* 0x0000df00ff017b82 */ /* 0x000e620000000800 */
[----:B------:R-:W2:Y:S01]  /*0010*/  S2R R94, SR_TID.X ;  /* 0x00000000005e7919 */ /* 0x000ea20000002100 */
[----:B------:R-:W3:Y:S01]  /*0020*/  LDCU.64 UR8, c[0x0][0x890] ;  /* 0x00011200ff0877ac */ /* 0x000ee20008000a00 */
[----:B------:R-:W-:Y:S02]  /*0030*/  PRMT R81, RZ, 0x7610, R81 ;  /* 0x00007610ff517816 */ /* 0x000fe40000000051 */
[----:B------:R-:W-:Y:S01]  /*0040*/  ELECT P3, URZ, PT ;  /* 0x0000000000ff782f */ /* 0x000fe20003860000 */
[----:B---3--:R-:W-:-:S04]  /*0050*/  UISETP.NE.U32.AND UP0, UPT, UR8, URZ, UPT ;  /* 0x000000ff0800728c */ /* 0x008fc8000bf05070 */
[----:B------:R-:W-:Y:S01]  /*0060*/  UISETP.NE.AND.EX UP0, UPT, UR9, URZ, UPT, UP0 ;  /* 0x000000ff0900728c */ /* 0x000fe2000bf05300 */
[----:B--2---:R-:W-:-:S05]  /*0070*/  SHF.R.U32.HI R82, RZ, 0x5, R94 ;  /* 0x00000005ff527819 */ /* 0x004fca000001165e */
[----:B------:R-:W2:Y:S02]  /*0080*/  SHFL.IDX PT, R0, R82, RZ, 0x1f ;  /* 0x00001fff52007589 */ /* 0x000ea400000e0000 */
[----:B--2---:R-:W-:Y:S01]  /*0090*/  R2UR UR17, R0 ;  /* 0x00000000001172ca */ /* 0x004fe200000e0000 */
[----:B-1----:R-:W-:-:S14]  /*00a0*/  BRA.U UP0, `(.L_x_0) ;  /* 0x0000000100307547 */ /* 0x002fdc000b800000 */
[----:B------:R-:W1:Y:S02]  /*00b0*/  LDCU.64 UR4, c[0x0][0x888] ;  /* 0x00011100ff0477ac */ /* 0x000e640008000a00 */
[----:B-1----:R-:W-:-:S04]  /*00c0*/  UISETP.NE.U32.AND UP0, UPT, UR4, URZ, UPT ;  /* 0x000000ff0400728c */ /* 0x002fc8000bf05070 */
[----:B------:R-:W-:-:S09]  /*00d0*/  UISETP.NE.AND.EX UP0, UPT, UR5, URZ, UPT, UP0 ;  /* 0x000000ff0500728c */ /* 0x000fd2000bf05300 */
[----:B------:R-:W-:Y:S05]  /*00e0*/  BRA.U !UP0, `(.L_x_1) ;  /* 0x0000000108147547 */ /* 0x000fea000b800000 */
[----:B------:R-:W1:Y:S01]  /*00f0*/  LDC.64 R2, c[0x0][0x888] ;  /* 0x00022200ff027b82 */ /* 0x000e620000000a00 */
[----:B------:R-:W1:Y:S02]  /*0100*/  LDCU.64 UR4, c[0x0][0x358] ;  /* 0x00006b00ff0477ac */ /* 0x000e640008000a00 */
[----:B-1----:R1:W5:Y:S01]  /*0110*/  LDG.E R41, desc[UR4][R2.64] ;  /* 0x0000000402297981 */ /* 0x002362000c1e1900 */
[----:B------:R-:W-:Y:S01]  /*0120*/  HFMA2 R81, -RZ, RZ, 0, 5.9604644775390625e-08 ;  /* 0x00000001ff517431 */ /* 0x000fe200000001ff */
[----:B------:R-:W-:Y:S05]  /*0130*/  BRA `(.L_x_0) ;  /* 0x00000000000c7947 */ /* 0x000fea0003800000 */
.L_x_1:
[----:B------:R-:W1:Y:S01]  /*0140*/  LDCU UR4, c[0x0][0x880] ;  /* 0x00011000ff0477ac */ /* 0x000e620008000800 */
[----:B------:R-:W-:Y:S01]  /*0150*/  HFMA2 R81, -RZ, RZ, 0, 5.9604644775390625e-08 ;  /* 0x00000001ff517431 */ /* 0x000fe200000001ff */
[----:B-1----:R-:W-:-:S07]  /*0160*/  MOV R41, UR4 ;  /* 0x0000000400297c02 */ /* 0x002fce0008000f00 */
.L_x_0:
[----:B------:R-:W2:Y:S02]  /*0170*/  LDCU.64 UR4, c[0x0][0x8b0] ;  /* 0x00011600ff0477ac */ /* 0x000ea40008000a00 */
[----:B--2---:R-:W-:-:S04]  /*0180*/  UISETP.NE.U32.AND UP0, UPT, UR4, URZ, UPT ;  /* 0x000000ff0400728c */ /* 0x004fc8000bf05070 */
[----:B------:R-:W-:-:S09]  /*0190*/  UISETP.NE.AND.EX UP0, UPT, UR5, URZ, UPT, UP0 ;  /* 0x000000ff0500728c */ /* 0x000fd2000bf05300 */
[----:B------:R-:W-:Y:S05]  /*01a0*/  BRA.U UP0, `(.L_x_2) ;  /* 0x0000000100287547 */ /* 0x000fea000b800000 */
[----:B------:R-:W2:Y:S02]  /*01b0*/  LDCU.64 UR4, c[0x0][0x8a8] ;  /* 0x00011500ff0477ac */ /* 0x000ea40008000a00 */
[----:B--2---:R-:W-:-:S04]  /*01c0*/  UISETP.NE.U32.AND UP0, UPT, UR4, URZ, UPT ;  /* 0x000000ff0400728c */ /* 0x004fc8000bf05070 */
[----:B------:R-:W-:-:S09]  /*01d0*/  UISETP.NE.AND.EX UP0, UPT, UR5, URZ, UPT, UP0 ;  /* 0x000000ff0500728c */ /* 0x000fd2000bf05300 */
[----:B------:R-:W-:Y:S05]  /*01e0*/  BRA.U !UP0, `(.L_x_3) ;  /* 0x0000000108107547 */ /* 0x000fea000b800000 */
[----:B------:R-:W2:Y:S01]  /*01f0*/  LDC.64 R38, c[0x0][0x8a8] ;  /* 0x00022a00ff267b82 */ /* 0x000ea20000000a00 */
[----:B------:R-:W2:Y:S02]  /*0200*/  LDCU.64 UR4, c[0x0][0x358] ;  /* 0x00006b00ff0477ac */ /* 0x000ea40008000a00 */
[----:B--2---:R2:W5:Y:S01]  /*0210*/  LDG.E R38, desc[UR4][R38.64] ;  /* 0x0000000426267981 */ /* 0x004562000c1e1900 */
[----:B------:R-:W-:Y:S05]  /*0220*/  BRA `(.L_x_2) ;  /* 0x0000000000087947 */ /* 0x000fea0003800000 */
.L_x_3:
[----:B------:R-:W2:Y:S02]  /*0230*/  LDCU UR4, c[0x0][0x8a0] ;  /* 0x00011400ff0477ac */ /* 0x000ea40008000800 */
[----:B--2---:R-:W-:Y:S02]  /*0240*/  MOV R38, UR4 ;  /* 0x0000000400267c02 */ /* 0x004fe40008000f00 */
.L_x_2:
[----:B------:R-:W-:Y:S01]  /*0250*/  IMAD.U32 R0, RZ, RZ, UR17 ;  /* 0x00000011ff007e24 */ /* 0x000fe2000f8e00ff */
[----:B------:R-:W-:Y:S04]  /*0260*/  BSSY.RECONVERGENT B0, `(.L_x_4) ;  /* 0x000000c000007945 */ /* 0x000fe80003800200 */
[C---:B------:R-:W-:Y:S02]  /*0270*/  ISETP.NE.OR P1, PT, R0.reuse, 0x1, !P3 ;  /* 0x000000010000780c */ /* 0x040fe40005f25670 */
[----:B------:R-:W-:-:S11]  /*0280*/  ISETP.NE.OR P0, PT, R0, 0x3, !P3 ;  /* 0x000000030000780c */ /* 0x000fd60005f05670 */
[----:B------:R-:W-:Y:S05]  /*0290*/  @P1 BRA `(.L_x_5) ;  /* 0x0000000000201947 */ /* 0x000fea0003800000 */
[----:B------:R-:W3:Y:S02]  /*02a0*/  LDCU.64 UR4, c[0x0][0x348] ;  /* 0x00006900ff0477ac */ /* 0x000ee40008000a00 */
[----:B---3--:R-:W-:Y:S02]  /*02b0*/  UIADD3 UR6, UP1, UPT, UR4, 0x80, URZ ;  /* 0x0000008004067890 */ /* 0x008fe4000ff3e0ff */
[----:B------:R-:W-:Y:S02]  /*02c0*/  UIADD3 UR4, UP0, UPT, UR4, 0x180, URZ ;  /* 0x0000018004047890 */ /* 0x000fe4000ff1e0ff */
[----:B------:R-:W-:Y:S02]  /*02d0*/  UIADD3.X UR7, UPT, UPT, URZ, UR5, URZ, UP1, !UPT ;  /* 0x00000005ff077290 */ /* 0x000fe40008ffe4ff */
[----:B------:R-:W-:-:S07]  /*02e0*/  UIADD3.X UR5, UPT, UPT, URZ, UR5, URZ, UP0, !UPT ;  /* 0x00000005ff057290 */ /* 0x000fce00087fe4ff */
[----:B------:R3:W-:Y:S02]  /*02f0*/  UTMACCTL.PF [UR6] ;  /* 0x00000000060079b9 */ /* 0x0007e40008040000 */
[----:B------:R3:W-:Y:S02]  /*0300*/  UTMACCTL.PF [UR4] ;  /* 0x00000000040079b9 */ /* 0x0007e40008040000 */
[----:B---3--:R-:W-:Y:S01]  /*0310*/  NOP ;  /* 0x0000000000007918 */ /* 0x008fe20000000000 */
.L_x_5:
[----:B------:R-:W-:Y:S05]  /*0320*/  BSYNC.RECONVERGENT B0 ;  /* 0x0000000000007941 */ /* 0x000fea0003800200 */
.L_x_4:
[----:B------:R-:W-:Y:S04]  /*0330*/  BSSY.RECONVERGENT B0, `(.L_x_6) ;  /* 0x000000a000007945 */ /* 0x000fe80003800200 */
        /* <DEDUP_REMOVED lines=9> */
.L_x_7:
[----:B------:R-:W-:Y:S05]  /*03d0*/  BSYNC.RECONVERGENT B0 ;  /* 0x0000000000007941 */ /* 0x000fea0003800200 */
.L_x_6:
[----:B------:R-:W3:Y:S01]  /*03e0*/  LDCU.64 UR4, c[0x0][0x888] ;  /* 0x00011100ff0477ac */ /* 0x000ee20008000a00 */
[----:B------:R-:W-:Y:S02]  /*03f0*/  UISETP.EQ.U32.AND UP1, UPT, UR8, URZ, UPT ;  /* 0x000000ff0800728c */ /* 0x000fe4000bf22070 */
[----:B------:R-:W-:Y:S02]  /*0400*/  UPLOP3.LUT UP3, UPT, UPT, UPT, UPT, 0x80, 0x8 ;  /* 0x000000000008789c */ /* 0x000fe40003f6f070 */
[----:B---3--:R-:W-:-:S04]  /*0410*/  UISETP.NE.U32.AND UP0, UPT, UR4, URZ, UPT ;  /* 0x000000ff0400728c */ /* 0x008fc8000bf05070 */
[----:B------:R-:W-:-:S04]  /*0420*/  UISETP.NE.AND.EX UP0, UPT, UR5, URZ, UPT, UP0 ;  /* 0x000000ff0500728c */ /* 0x000fc8000bf05300 */
[----:B------:R-:W-:-:S04]  /*0430*/  UISETP.EQ.OR.EX UP2, UPT, UR9, URZ, !UP0, UP1 ;  /* 0x000000ff0900728c */ /* 0x000fc8000c742710 */
[----:B------:R-:W-:-:S06]  /*0440*/  UP2UR UR4, UPR, URZ, 0x4 ;  /* 0x00000004ff047883 */ /* 0x000fcc0008000000 */
[----:B------:R-:W-:Y:S01]  /*0450*/  MOV R85, UR4 ;  /* 0x0000000400557c02 */ /* 0x000fe20008000f00 */
[----:B------:R-:W-:Y:S06]  /*0460*/  BRA.U !UP2, `(.L_x_8) ;  /* 0x000000010a207547 */ /* 0x000fec000b800000 */
[----:B------:R-:W-:Y:S01]  /*0470*/  UISETP.NE.U32.AND UP1, UPT, UR8, URZ, UPT ;  /* 0x000000ff0800728c */ /* 0x000fe2000bf25070 */
[----:B-----5:R-:W-:Y:S01]  /*0480*/  FSETP.NEU.AND P0, PT, R41, RZ, PT ;  /* 0x000000ff2900720b */ /* 0x020fe20003f0d000 */
[----:B------:R-:W-:Y:S02]  /*0490*/  USEL UR4, URZ, 0xffffffff, UP0 ;  /* 0xffffffffff047887 */ /* 0x000fe40008000000 */
[----:B------:R-:W-:-:S10]  /*04a0*/  UISETP.NE.AND.EX UP1, UPT, UR9, URZ, UPT, UP1 ;  /* 0x000000ff0900728c */ /* 0x000fd4000bf25310 */
[----:B------:R-:W-:Y:S01]  /*04b0*/  VOTEU.ANY UP0, P0 ;  /* 0x0000000000ff7886 */ /* 0x000fe20000000100 */
[----:B------:R-:W-:-:S04]  /*04c0*/  @!UP1 USEL UR4, URZ, 0xffffffff, UP0 ;  /* 0xffffffffff049887 */ /* 0x000fc80008000000 */
[----:B------:R-:W-:-:S04]  /*04d0*/  ULOP3.LUT UR4, UR4, 0x1, URZ, 0xc0, !UPT ;  /* 0x0000000104047892 */ /* 0x000fc8000f8ec0ff */
[----:B------:R-:W-:-:S11]  /*04e0*/  UISETP.NE.U32.AND UP3, UPT, UR4, 0x1, UPT ;  /* 0x000000010400788c */ /* 0x000fd6000bf65070 */
.L_x_8:
[----:B-1----:R-:W1:Y:S01]  /*04f0*/  SHFL.IDX PT, R2, R82, RZ, 0x1f ;  /* 0x00001fff52027589 */ /* 0x002e6200000e0000 */
[----:B------:R-:W-:-:S04]  /*0500*/  UISETP.NE.AND UP0, UPT, UR17, 0x2, UPT ;  /* 0x000000021100788c */ /* 0x000fc8000bf05270 */
[----:B------:R-:W-:Y:S01]  /*0510*/  USEL UR48, URZ, 0x1, UP0 ;  /* 0x00000001ff307887 */ /* 0x000fe20008000000 */
[----:B-1----:R-:W-:-:S13]  /*0520*/  ISETP.NE.AND P0, PT, R2, RZ, PT ;  /* 0x000000ff0200720c */ /* 0x002fda0003f05270 */
[----:B------:R-:W-:Y:S05]  /*0530*/  @P0 BRA `(.L_x_9) ;  /* 0x0000000000600947 */ /* 0x000fea0003800000 */
[----:B------:R-:W1:Y:S01]  /*0540*/  S2UR UR4, SR_CgaCtaId ;  /* 0x00000000000479c3 */ /* 0x000e620000008800 */
[----:B------:R-:W-:Y:S01]  /*0550*/  UMOV UR5, 0x400 ;  /* 0x0000040000057882 */ /* 0x000fe20000000000 */
[----:B------:R-:W-:Y:S01]  /*0560*/  UMOV UR8, 0x1 ;  /* 0x0000000100087882 */ /* 0x000fe20000000000 */
[----:B------:R-:W-:Y:S01]  /*0570*/  UMOV UR6, 0x2 ;  /* 0x0000000200067882 */ /* 0x000fe20000000000 */
[----:B------:R-:W-:-:S04]  /*0580*/  UIADD3 UR8, UPT, UPT, -UR8, 0x100000, URZ ;  /* 0x0010000008087890 */ /* 0x000fc8000fffe1ff */
[----:B------:R-:W-:Y:S02]  /*0590*/  USHF.L.U32 UR9, UR8, 0xb, URZ ;  /* 0x0000000b08097899 */ /* 0x000fe400080006ff */
[----:B------:R-:W-:Y:S02]  /*05a0*/  USHF.L.U32 UR8, UR8, 0x1, URZ ;  /* 0x0000000108087899 */ /* 0x000fe400080006ff */
[----:B------:R-:W-:-:S04]  /*05b0*/  UIADD3 UR6, UPT, UPT, -UR6, 0x100000, URZ ;  /* 0x0010000006067890 */ /* 0x000fc8000fffe1ff */
[----:B------:R-:W-:Y:S02]  /*05c0*/  USHF.L.U32 UR7, UR6, 0xb, URZ ;  /* 0x0000000b06077899 */ /* 0x000fe400080006ff */
[----:B------:R-:W-:Y:S01]  /*05d0*/  USHF.L.U32 UR6, UR6, 0x1, URZ ;  /* 0x0000000106067899 */ /* 0x000fe200080006ff */
[----:B------:R-:W-:Y:S01]  /*05e0*/  ELECT P0, URZ, PT ;  /* 0x0000000000ff782f */ /* 0x000fe20003800000 */
[----:B-1----:R-:W-:Y:S01]  /*05f0*/  ULEA UR4, UR4, UR5, 0x18 ;  /* 0x0000000504047291 */ /* 0x002fe2000f8ec0ff */
[----:B------:R-:W1:Y:S11]  /*0600*/  FENCE.VIEW.ASYNC.S ;  /* 0x00000000000073c6 */ /* 0x000e760000000000 */
[----:B-1----:R1:W3:Y:S01]  /*0610*/  SYNCS.EXCH.64 URZ, [UR4], UR8 ;  /* 0x0000000804ff75b2 */ /* 0x0022e20008000100 */
[----:B------:R1:W4:Y:S01]  /*0620*/  SYNCS.EXCH.64 URZ, [UR4+0x28], UR6 ;  /* 0x0000280604ff75b2 */ /* 0x0003220008000100 */
[----:B------:R1:W1:Y:S01]  /*0630*/  SYNCS.EXCH.64 URZ, [UR4+0x8], UR8 ;  /* 0x0000080804ff75b2 */ /* 0x0002620008000100 */
[----:B------:R1:W1:Y:S01]  /*0640*/  SYNCS.EXCH.64 URZ, [UR4+0x30], UR6 ;  /* 0x0000300604ff75b2 */ /* 0x0002620008000100 */
[----:B------:R1:W1:Y:S01]  /*0650*/  SYNCS.EXCH.64 URZ, [UR4+0x10], UR8 ;  /* 0x0000100804ff75b2 */ /* 0x0002620008000100 */
[----:B------:R1:W1:Y:S01]  /*0660*/  SYNCS.EXCH.64 URZ, [UR4+0x38], UR6 ;  /* 0x0000380604ff75b2 */ /* 0x0002620008000100 */
[----:B------:R1:W1:Y:S01]  /*0670*/  SYNCS.EXCH.64 URZ, [UR4+0x18], UR8 ;  /* 0x0000180804ff75b2 */ /* 0x0002620008000100 */
[----:B------:R1:W1:Y:S01]  /*0680*/  SYNCS.EXCH.64 URZ, [UR4+0x40], UR6 ;  /* 0x0000400604ff75b2 */ /* 0x0002620008000100 */
[----:B------:R1:W1:Y:S01]  /*0690*/  SYNCS.EXCH.64 URZ, [UR4+0x20], UR8 ;  /* 0x0000200804ff75b2 */ /* 0x0002620008000100 */
[----:B------:R1:W1:Y:S01]  /*06a0*/  SYNCS.EXCH.64 URZ, [UR4+0x48], UR6 ;  /* 0x0000480604ff75b2 */ /* 0x0002620008000100 */
[----:B------:R-:W-:Y:S01]  /*06b0*/  NOP ;  /* 0x0000000000007918 */ /* 0x000fe20000000000 */
.L_x_9:
[----:B------:R-:W2:Y:S01]  /*06c0*/  SHFL.IDX PT, R2, R82, RZ, 0x1f ;  /* 0x00001fff52027589 */ /* 0x000ea200000e0000 */
[----:B------:R-:W-:Y:S01]  /*06d0*/  NOP ;  /* 0x0000000000007918 */ /* 0x000fe20000000000 */
[----:B--2---:R-:W-:-:S13]  /*06e0*/  ISETP.NE.AND P0, PT, R2, 0x1, PT ;  /* 0x000000010200780c */ /* 0x004fda0003f05270 */
[----:B------:R-:W-:Y:S05]  /*06f0*/  @P0 BRA `(.L_x_10) ;  /* 0x0000000000580947 */ /* 0x000fea0003800000 */
[----:B-1----:R-:W1:Y:S01]  /*0700*/  S2UR UR4, SR_CgaCtaId ;  /* 0x00000000000479c3 */ /* 0x002e620000008800 */
        /* <DEDUP_REMOVED lines=12> */
[----:B-1----:R2:W1:Y:S01]  /*07d0*/  SYNCS.EXCH.64 URZ, [UR4+0x50], UR8 ;  /* 0x0000500804ff75b2 */ /* 0x0024620008000100 */
[----:B------:R2:W1:Y:S01]  /*07e0*/  SYNCS.EXCH.64 URZ, [UR4+0x70], UR6 ;  /* 0x0000700604ff75b2 */ /* 0x0004620008000100 */
[----:B------:R2:W1:Y:S01]  /*07f0*/  SYNCS.EXCH.64 URZ, [UR4+0x58], UR8 ;  /* 0x0000580804ff75b2 */ /* 0x0004620008000100 */
[----:B------:R2:W1:Y:S01]  /*0800*/  SYNCS.EXCH.64 URZ, [UR4+0x78], UR6 ;  /* 0x0000780604ff75b2 */ /* 0x0004620008000100 */
[----:B------:R2:W1:Y:S01]  /*0810*/  SYNCS.EXCH.64 URZ, [UR4+0x60], UR8 ;  /* 0x0000600804ff75b2 */ /* 0x0004620008000100 */
[----:B------:R2:W1:Y:S01]  /*0820*/  SYNCS.EXCH.64 URZ, [UR4+0x80], UR6 ;  /* 0x0000800604ff75b2 */ /* 0x0004620008000100 */
[----:B------:R2:W1:Y:S01]  /*0830*/  SYNCS.EXCH.64 URZ, [UR4+0x68], UR8 ;  /* 0x0000680804ff75b2 */ /* 0x0004620008000100 */
[----:B------:R2:W1:Y:S02]  /*0840*/  SYNCS.EXCH.64 URZ, [UR4+0x88], UR6 ;  /* 0x0000880604ff75b2 */ /* 0x0004640008000100 */
[----:B--2---:R-:W-:Y:S01]  /*0850*/  NOP ;  /* 0x0000000000007918 */ /* 0x004fe20000000000 */
.L_x_10:
[----:B------:R-:W2:Y:S01]  /*0860*/  SHFL.IDX PT, R2, R82, RZ, 0x1f ;  /* 0x00001fff52027589 */ /* 0x000ea200000e0000 */
[----:B------:R-:W-:Y:S01]  /*0870*/  NOP ;  /* 0x0000000000007918 */ /* 0x000fe20000000000 */
[----:B--2---:R-:W-:-:S13]  /*0880*/  ISETP.NE.AND P0, PT, R2, 0x3, PT ;  /* 0x000000030200780c */ /* 0x004fda0003f05270 */
[----:B------:R-:W-:Y:S05]  /*0890*/  @P0 BRA `(.L_x_11) ;  /* 0x0000000000300947 */ /* 0x000fea0003800000 */
[----:B-1----:R-:W1:Y:S01]  /*08a0*/  S2UR UR6, SR_CgaCtaId ;  /* 0x00000000000679c3 */ /* 0x002e620000008800 */
[----:B------:R-:W-:Y:S01]  /*08b0*/  UMOV UR4, 0x400 ;  /* 0x0000040000047882 */ /* 0x000fe20000000000 */
[----:B------:R-:W-:Y:S01]  /*08c0*/  UMOV UR5, 0x20 ;  /* 0x0000002000057882 */ /* 0x000fe20000000000 */
[----:B------:R-:W-:Y:S01]  /*08d0*/  ELECT P0, URZ, PT ;  /* 0x0000000000ff782f */ /* 0x000fe20003800000 */
[----:B-1----:R-:W-:Y:S02]  /*08e0*/  ULEA UR6, UR6, UR4, 0x18 ;  /* 0x0000000406067291 */ /* 0x002fe4000f8ec0ff */
[----:B------:R-:W-:-:S04]  /*08f0*/  UIADD3 UR4, UPT, UPT, -UR5, 0x100000, URZ ;  /* 0x0010000005047890 */ /* 0x000fc8000fffe1ff */
[----:B------:R-:W-:Y:S02]  /*0900*/  USHF.L.U32 UR5, UR4, 0xb, URZ ;  /* 0x0000000b04057899 */ /* 0x000fe400080006ff */
[----:B------:R-:W-:Y:S01]  /*0910*/  USHF.L.U32 UR4, UR4, 0x1, URZ ;  /* 0x0000000104047899 */ /* 0x000fe200080006ff */
[----:B------:R-:W1:Y:S11]  /*0920*/  FENCE.VIEW.ASYNC.S ;  /* 0x00000000000073c6 */ /* 0x000e760000000000 */
[----:B-1----:R2:W1:Y:S01]  /*0930*/  SYNCS.EXCH.64 URZ, [UR6+0x90], UR4 ;  /* 0x0000900406ff75b2 */ /* 0x0024620008000100 */
[----:B------:R2:W1:Y:S02]  /*0940*/  SYNCS.EXCH.64 URZ, [UR6+0x98], UR4 ;  /* 0x0000980406ff75b2 */ /* 0x0004640008000100 */
[----:B--2---:R-:W-:Y:S01]  /*0950*/  NOP ;  /* 0x0000000000007918 */ /* 0x004fe20000000000 */
.L_x_11:
[----:B------:R-:W2:Y:S01]  /*0960*/  SHFL.IDX PT, R2, R82, RZ, 0x1f ;  /* 0x00001fff52027589 */ /* 0x000ea200000e0000 */
[----:B------:R-:W-:Y:S01]  /*0970*/  NOP ;  /* 0x0000000000007918 */ /* 0x000fe20000000000 */
[----:B--2---:R-:W-:-:S13]  /*0980*/  ISETP.NE.AND P0, PT, R2, 0x4, PT ;  /* 0x000000040200780c */ /* 0x004fda0003f05270 */
[----:B------:R-:W-:Y:S05]  /*0990*/  @P0 BRA `(.L_x_12) ;  /* 0x00000000004c0947 */ /* 0x000fea0003800000 */
[----:B-1----:R-:W1:Y:S01]  /*09a0*/  S2UR UR6, SR_CgaCtaId ;  /* 0x00000000000679c3 */ /* 0x002e620000008800 */
[----:B------:R-:W-:Y:S01]  /*09b0*/  UMOV UR4, 0x1e0 ;  /* 0x000001e000047882 */ /* 0x000fe20000000000 */
[----:B------:R-:W-:Y:S01]  /*09c0*/  UMOV UR5, 0x400 ;  /* 0x0000040000057882 */ /* 0x000fe20000000000 */
[----:B------:R-:W-:Y:S01]  /*09d0*/  USEL UR4, UR4, 0x1a0, UP3 ;  /* 0x000001a004047887 */ /* 0x000fe20009800000 */
[----:B------:R-:W-:Y:S01]  /*09e0*/  UMOV UR8, 0x1 ;  /* 0x0000000100087882 */ /* 0x000fe20000000000 */
[----:B------:R-:W-:Y:S01]  /*09f0*/  ELECT P0, URZ, PT ;  /* 0x0000000000ff782f */ /* 0x000fe20003800000 */
[----:B------:R-:W-:-:S04]  /*0a00*/  UIADD3 UR8, UPT, UPT, -UR8, 0x100000, URZ ;  /* 0x0010000008087890 */ /* 0x000fc8000fffe1ff */
[----:B------:R-:W-:Y:S02]  /*0a10*/  USHF.L.U32 UR9, UR8, 0xb, URZ ;  /* 0x0000000b08097899 */ /* 0x000fe400080006ff */
[----:B------:R-:W-:Y:S02]  /*0a20*/  USHF.L.U32 UR8, UR8, 0x1, URZ ;  /* 0x0000000108087899 */ /* 0x000fe400080006ff */
[----:B-1----:R-:W-:Y:S02]  /*0a30*/  ULEA UR6, UR6, UR5, 0x18 ;  /* 0x0000000506067291 */ /* 0x002fe4000f8ec0ff */
[----:B------:R-:W-:-:S04]  /*0a40*/  UIADD3 UR4, UPT, UPT, -UR4, 0x100000, URZ ;  /* 0x0010000004047890 */ /* 0x000fc8000fffe1ff */
[----:B------:R-:W-:Y:S02]  /*0a50*/  USHF.L.U32 UR5, UR4, 0xb, URZ ;  /* 0x0000000b04057899 */ /* 0x000fe400080006ff */
[----:B------:R-:W-:Y:S01]  /*0a60*/  USHF.L.U32 UR4, UR4, 0x1, URZ ;  /* 0x0000000104047899 */ /* 0x000fe200080006ff */
[----:B------:R-:W1:Y:S03]  /*0a70*/  FENCE.VIEW.ASYNC.S ;  /* 0x00000000000073c6 */ /* 0x000e660000000000 */
[----:B-1----:R2:W1:Y:S08]  /*0a80*/  SYNCS.EXCH.64 URZ, [UR6+0xa0], UR8 ;  /* 0x0000a00806ff75b2 */ /* 0x0024700008000100 */
[----:B------:R2:W1:Y:S01]  /*0a90*/  SYNCS.EXCH.64 URZ, [UR6+0xb0], UR4 ;  /* 0x0000b00406ff75b2 */ /* 0x0004620008000100 */
[----:B------:R2:W1:Y:S01]  /*0aa0*/  SYNCS.EXCH.64 URZ, [UR6+0xa8], UR8 ;  /* 0x0000a80806ff75b2 */ /* 0x0004620008000100 */
[----:B------:R2:W1:Y:S02]  /*0ab0*/  SYNCS.EXCH.64 URZ, [UR6+0xb8], UR4 ;  /* 0x0000b80406ff75b2 */ /* 0x0004640008000100 */
[----:B--2---:R-:W-:Y:S01]  /*0ac0*/  NOP ;  /* 0x0000000000007918 */ /* 0x004fe20000000000 */
.L_x_12:
        /* <DEDUP_REMOVED lines=26> */
.L_x_13:
[----:B------:R-:W2:Y:S01]  /*0c70*/  SHFL.IDX PT, R2, R82, RZ, 0x1f ;  /* 0x00001fff52027589 */ /* 0x000ea200000e0000 */
[----:B------:R-:W-:Y:S01]  /*0c80*/  NOP ;  /* 0x0000000000007918 */ /* 0x000fe20000000000 */
[----:B--2---:R-:W-:-:S13]  /*0c90*/  ISETP.NE.AND P0, PT, R2, 0x3, PT ;  /* 0x000000030200780c */ /* 0x004fda0003f05270 */
[----:B------:R-:W-:Y:S05]  /*0ca0*/  @P0 BRA `(.L_x_14) ;  /* 0x0000000000380947 */ /* 0x000fea0003800000 */
[----:B------:R-:W2:Y:S01]  /*0cb0*/  S2UR UR5, SR_CgaCtaId ;  /* 0x00000000000579c3 */ /* 0x000ea20000008800 */
[----:B-1----:R-:W-:Y:S01]  /*0cc0*/  UMOV UR4, 0x400 ;  /* 0x0000040000047882 */ /* 0x002fe20000000000 */
[----:B------:R-:W-:Y:S01]  /*0cd0*/  UMOV UR6, 0x20 ;  /* 0x0000002000067882 */ /* 0x000fe20000000000 */
[----:B------:R-:W-:Y:S01]  /*0ce0*/  ELECT P0, URZ, PT ;  /* 0x0000000000ff782f */ /* 0x000fe20003800000 */
[----:B------:R-:W-:-:S04]  /*0cf0*/  UIADD3 UR6, UPT, UPT, -UR6, 0x100000, URZ ;  /* 0x0010000006067890 */ /* 0x000fc8000fffe1ff */
[----:B------:R-:W-:Y:S02]  /*0d00*/  USHF.L.U32 UR7, UR6, 0xb, URZ ;  /* 0x0000000b06077899 */ /* 0x000fe400080006ff */
[----:B------:R-:W-:Y:S02]  /*0d10*/  USHF.L.U32 UR6, UR6, 0x1, URZ ;  /* 0x0000000106067899 */ /* 0x000fe400080006ff */
[----:B--2---:R-:W-:Y:S01]  /*0d20*/  ULEA UR4, UR5, UR4, 0x18 ;  /* 0x0000000405047291 */ /* 0x004fe2000f8ec0ff */
[----:B------:R-:W1:Y:S11]  /*0d30*/  FENCE.VIEW.ASYNC.S ;  /* 0x00000000000073c6 */ /* 0x000e760000000000 */
[----:B-1----:R2:W1:Y:S01]  /*0d40*/  SYNCS.EXCH.64 URZ, [UR4+0x100], UR6 ;  /* 0x0001000604ff75b2 */ /* 0x0024620008000100 */
[----:B------:R2:W1:Y:S01]  /*0d50*/  SYNCS.EXCH.64 URZ, [UR4+0x110], UR6 ;  /* 0x0001100604ff75b2 */ /* 0x0004620008000100 */
[----:B------:R2:W1:Y:S01]  /*0d60*/  SYNCS.EXCH.64 URZ, [UR4+0x108], UR6 ;  /* 0x0001080604ff75b2 */ /* 0x0004620008000100 */
[----:B------:R2:W1:Y:S02]  /*0d70*/  SYNCS.EXCH.64 URZ, [UR4+0x118], UR6 ;  /* 0x0001180604ff75b2 */ /* 0x0004640008000100 */
[----:B--2---:R-:W-:Y:S01]  /*0d80*/  NOP ;  /* 0x0000000000007918 */ /* 0x004fe20000000000 */
.L_x_14:
[----:B-1----:R-:W1:Y:S01]  /*0d90*/  LDCU UR4, c[0x0][0x36c] ;  /* 0x00006d80ff0477ac */ /* 0x002e620008000800 */
[----:B------:R-:W-:Y:S01]  /*0da0*/  ISETP.NE.OR P3, PT, R0, 0x2, !P3 ;  /* 0x000000020000780c */ /* 0x000fe20005f65670 */
[----:B------:R-:W-:Y:S01]  /*0db0*/  NOP ;  /* 0x0000000000007918 */ /* 0x000fe20000000000 */
[----:B------:R-:W-:Y:S01]  /*0dc0*/  LOP3.LUT R0, R94, 0x1f, RZ, 0xc0, !PT ;  /* 0x0000001f5e007812 */ /* 0x000fe200078ec0ff */
[----:B------:R-:W-:Y:S02]  /*0dd0*/  UISETP.NE.AND UP4, UPT, UR17, URZ, UPT ;  /* 0x000000ff1100728c */ /* 0x000fe4000bf85270 */
[----:B-1----:R-:W-:-:S09]  /*0de0*/  UISETP.EQ.U32.AND UP5, UPT, UR4, 0x1, UPT ;  /* 0x000000010400788c */ /* 0x002fd2000bfa2070 */
[----:B------:R-:W-:Y:S05]  /*0df0*/  BRA.U !UP5, `(.L_x_15) ;  /* 0x000000010d087547 */ /* 0x000fea000b800000 */
[----:B---34-:R-:W-:Y:S01]  /*0e00*/  UCGABAR_ARV ;  /* 0x00000000000079c7 */ /* 0x018fe20008000000 */
[----:B------:R-:W-:Y:S05]  /*0e10*/  BRA `(.L_x_16) ;  /* 0x0000000000047947 */ /* 0x000fea0003800000 */
.L_x_15:
[----:B---34-:R-:W-:Y:S01]  /*0e20*/  NOP ;  /* 0x0000000000007918 */ /* 0x018fe20000000000 */
.L_x_16:
[----:B------:R-:W1:Y:S01]  /*0e30*/  S2UR UR7, SR_CTAID.X ;  /* 0x00000000000779c3 */ /* 0x000e620000002500 */
[----:B------:R-:W-:-:S05]  /*0e40*/  CS2R.32 R84, SR_CgaSize ;  /* 0x0000000000547805 */ /* 0x000fca0000008a00 */
[----:B------:R-:W-:-:S05]  /*0e50*/  IMAD R84, R84, -0xa0, RZ ;  /* 0xffffff6054547824 */ /* 0x000fca00078e02ff */
[----:B------:R-:W-:-:S14]  /*0e60*/  R2UR UR5, R84 ;  /* 0x00000000540572ca */ /* 0x000fdc00000e0000 */
[----:B------:R-:W2:Y:S01]  /*0e70*/  LDCU UR5, c[0x0][UR5+0x2b0] ;  /* 0x00005600050577ac */ /* 0x000ea20008000800 */
[----:B------:R-:W-:-:S05]  /*0e80*/  CS2R.32 R84, SR_CgaSize ;  /* 0x0000000000547805 */ /* 0x000fca0000008a00 */
[----:B------:R-:W-:-:S05]  /*0e90*/  IMAD R84, R84, -0xa0, RZ ;  /* 0xffffff6054547824 */ /* 0x000fca00078e02ff */
[----:B------:R-:W-:-:S14]  /*0ea0*/  R2UR UR4, R84 ;  /* 0x00000000540472ca */ /* 0x000fdc00000e0000 */
[----:B------:R-:W3:Y:S01]  /*0eb0*/  LDCU UR4, c[0x0][UR4+0x2b4] ;  /* 0x00005680040477ac */ /* 0x000ee20008000800 */
[----:B------:R-:W4:Y:S01]  /*0ec0*/  S2UR UR8, SR_CTAID.Y ;  /* 0x00000000000879c3 */ /* 0x000f220000002600 */
[----:B------:R-:W-:-:S05]  /*0ed0*/  CS2R.32 R84, SR_CgaSize ;  /* 0x0000000000547805 */ /* 0x000fca0000008a00 */
[----:B------:R-:W-:-:S05]  /*0ee0*/  IMAD R84, R84, -0xa0, RZ ;  /* 0xffffff6054547824 */ /* 0x000fca00078e02ff */
[----:B------:R-:W-:-:S14]  /*0ef0*/  R2UR UR9, R84 ;  /* 0x00000000540972ca */ /* 0x000fdc00000e0000 */
[----:B------:R-:W3:Y:S01]  /*0f00*/  LDCU UR9, c[0x0][UR9+0x2a0] ;  /* 0x00005400090977ac */ /* 0x000ee20008000800 */
[----:B------:R-:W-:-:S05]  /*0f10*/  CS2R.32 R84, SR_CgaSize ;  /* 0x0000000000547805 */ /* 0x000fca0000008a00 */
[----:B------:R-:W-:-:S05]  /*0f20*/  IMAD R84, R84, -0xa0, RZ ;  /* 0xffffff6054547824 */ /* 0x000fca00078e02ff */
[----:B------:R-:W-:-:S14]  /*0f30*/  R2UR UR10, R84 ;  /* 0x00000000540a72ca */ /* 0x000fdc00000e0000 */
[----:B------:R-:W3:Y:S01]  /*0f40*/  LDCU UR10, c[0x0][UR10+0x2a4] ;  /* 0x000054800a0a77ac */ /* 0x000ee20008000800 */
[----:B------:R-:W3:Y:S01]  /*0f50*/  S2UR UR11, SR_CgaCtaId ;  /* 0x00000000000b79c3 */ /* 0x000ee20000008800 */
[----:B------:R-:W3:Y:S01]  /*0f60*/  LDCU UR21, c[0x0][0xb24] ;  /* 0x00016480ff1577ac */ /* 0x000ee20008000800 */
[----:B------:R-:W3:Y:S01]  /*0f70*/  LDCU UR42, c[0x0][0xb24] ;  /* 0x00016480ff2a77ac */ /* 0x000ee20008000800 */
[----:B-1----:R-:W-:-:S05]  /*0f80*/  I2FP.F32.U32 R3, UR7 ;  /* 0x0000000700037c45 */ /* 0x002fca0008201000 */
[----:B------:R-:W1:Y:S01]  /*0f90*/  S2UR UR36, SR_CTAID.Z ;  /* 0x00000000002479c3 */ /* 0x000e620000002700 */
[----:B------:R-:W1:Y:S01]  /*0fa0*/  LDCU UR27, c[0x0][0xb30] ;  /* 0x00016600ff1b77ac */ /* 0x000e620008000800 */
[----:B--2---:R-:W-:Y:S01]  /*0fb0*/  FMUL R3, R3, UR5 ;  /* 0x0000000503037c20 */ /* 0x004fe20008400000 */
[----:B------:R-:W-:Y:S01]  /*0fc0*/  UMOV UR16, UR7 ;  /* 0x0000000700107c82 */ /* 0x000fe20008000000 */
[----:B----4-:R-:W-:Y:S01]  /*0fd0*/  I2FP.F32.U32 R2, UR8 ;  /* 0x0000000800027c45 */ /* 0x010fe20008201000 */
[----:B------:R-:W-:-:S03]  /*0fe0*/  UMOV UR20, UR8 ;  /* 0x0000000800147c82 */ /* 0x000fc60008000000 */
[----:B------:R-:W2:Y:S01]  /*0ff0*/  F2I.U32.TRUNC.NTZ R3, R3 ;  /* 0x0000000300037305 */ /* 0x000ea2000020f000 */
[----:B---3--:R-:W-:Y:S01]  /*1000*/  UISETP.GE.AND UP2, UPT, UR21, 0x1, UPT ;  /* 0x000000011500788c */ /* 0x008fe2000bf46270 */
[----:B------:R-:W-:Y:S01]  /*1010*/  FMUL R2, R2, UR4 ;  /* 0x0000000402027c20 */ /* 0x000fe20008400000 */
[----:B------:R-:W-:-:S05]  /*1020*/  USHF.L.U32 UR28, UR11, 0xa, URZ ;  /* 0x0000000a0b1c7899 */ /* 0x000fca00080006ff */
[----:B------:R-:W3:Y:S01]  /*1030*/  F2I.U32.TRUNC.NTZ R2, R2 ;  /* 0x0000000200027305 */ /* 0x000ee2000020f000 */
[----:B--2---:R-:W-:Y:S02]  /*1040*/  R2UR UR4, R3 ;  /* 0x00000000030472ca */ /* 0x004fe400000e0000 */
[----:B---3--:R-:W-:Y:S02]  /*1050*/  R2UR UR6, R2 ;  /* 0x00000000020672ca */ /* 0x008fe400000e0000 */
[----:B------:R-:W-:-:S09]  /*1060*/  PRMT R2, RZ, 0x7610, R2 ;  /* 0x00007610ff027816 */ /* 0x000fd20000000002 */
[----:B------:R-:W-:-:S04]  /*1070*/  UIADD3 UR5, UPT, UPT, -UR4, URZ, URZ ;  /* 0x000000ff04057290 */ /* 0x000fc8000fffe1ff */
[----:B------:R-:W-:Y:S02]  /*1080*/  UIMAD UR5, UR9, UR5, UR7 ;  /* 0x00000005090572a4 */ /* 0x000fe4000f8e0207 */
[----:B------:R-:W-:-:S04]  /*1090*/  UIADD3 UR4, UPT, UPT, -UR6, URZ, URZ ;  /* 0x000000ff06047290 */ /* 0x000fc8000fffe1ff */
[----:B------:R-:W-:Y:S01]  /*10a0*/  IMAD.U32 R84, RZ, RZ, UR5 ;  /* 0x00000005ff547e24 */ /* 0x000fe2000f8e00ff */
[----:B------:R-:W-:-:S06]  /*10b0*/  UIMAD UR4, UR10, UR4, UR8 ;  /* 0x000000040a0472a4 */ /* 0x000fcc000f8e0208 */
[----:B------:R-:W-:Y:S01]  /*10c0*/  IMAD.U32 R83, RZ, RZ, UR4 ;  /* 0x00000004ff537e24 */ /* 0x000fe2000f8e00ff */
[----:B-1----:R-:W-:Y:S06]  /*10d0*/  BRA.U UP4, `(.L_x_17) ;  /* 0x00000001042c7547 */ /* 0x002fec000b800000 */
[----:B------:R-:W-:Y:S02]  /*10e0*/  R2UR UR5, R83 ;  /* 0x00000000530572ca */ /* 0x000fe400000e0000 */
[----:B------:R-:W-:-:S11]  /*10f0*/  R2UR UR4, R84 ;  /* 0x00000000540472ca */ /* 0x000fd600000e0000 */
[----:B------:R-:W-:Y:S02]  /*1100*/  UISETP.NE.AND UP0, UPT, UR5, URZ, UPT ;  /* 0x000000ff0500728c */ /* 0x000fe4000bf05270 */
[----:B------:R-:W-:Y:S02]  /*1110*/  UISETP.NE.AND UP1, UPT, UR5, 0x1, UPT ;  /* 0x000000010500788c */ /* 0x000fe4000bf25270 */
[----:B------:R-:W-:-:S04]  /*1120*/  UISETP.EQ.OR UP0, UPT, UR4, URZ, !UP0 ;  /* 0x000000ff0400728c */ /* 0x000fc8000c702670 */
[----:B------:R-:W-:Y:S02]  /*1130*/  USEL UR5, URZ, 0x1, !UP0 ;  /* 0x00000001ff057887 */ /* 0x000fe4000c000000 */
[----:B------:R-:W-:Y:S02]  /*1140*/  UISETP.NE.AND UP0, UPT, UR4, URZ, UPT ;  /* 0x000000ff0400728c */ /* 0x000fe4000bf05270 */
[----:B------:R-:W-:-:S04]  /*1150*/  USEL UR4, URZ, 0x2, UP1 ;  /* 0x00000002ff047887 */ /* 0x000fc80008800000 */
[----:B------:R-:W-:-:S04]  /*1160*/  USEL UR4, UR4, 0x2, UP0 ;  /* 0x0000000204047887 */ /* 0x000fc80008000000 */
[----:B------:R-:W-:-:S06]  /*1170*/  UIADD3 UR4, UPT, UPT, UR5, UR4, URZ ;  /* 0x0000000405047290 */ /* 0x000fcc000fffe0ff */
[----:B------:R-:W-:Y:S02]  /*1180*/  IMAD.U32 R2, RZ, RZ, UR4 ;  /* 0x00000004ff027e24 */ /* 0x000fe4000f8e00ff */
.L_x_17:
[----:B------:R-:W-:Y:S05]  /*1190*/  BRA.U !UP2, `(.L_x_18) ;  /* 0x000000010ad47547 */ /* 0x000fea000b800000 */
[----:B------:R-:W1:Y:S01]  /*11a0*/  LDCU.128 UR12, c[0x0][0xb10] ;  /* 0x00016200ff0c77ac */ /* 0x000e620008000c00 */
[----:B------:R-:W2:Y:S01]  /*11b0*/  LDCU UR6, c[0x0][0x370] ;  /* 0x00006e00ff0677ac */ /* 0x000ea20008000800 */
[----:B------:R-:W3:Y:S01]  /*11c0*/  LDCU UR5, c[0x0][0x374] ;  /* 0x00006e80ff0577ac */ /* 0x000ee20008000800 */
[----:B------:R-:W4:Y:S01]  /*11d0*/  LDCU UR26, c[0x0][0xb0c] ;  /* 0x00016180ff1a77ac */ /* 0x000f220008000800 */
[----:B------:R-:W4:Y:S01]  /*11e0*/  LDCU UR4, c[0x0][0xb20] ;  /* 0x00016400ff0477ac */ /* 0x000f220008000800 */
[----:B------:R-:W4:Y:S01]  /*11f0*/  LDCU.64 UR8, c[0x0][0xb28] ;  /* 0x00016500ff0877ac */ /* 0x000f220008000a00 */
[----:B-1----:R-:W-:Y:S02]  /*1200*/  UISETP.NE.AND UP0, UPT, UR14, 0x1, UPT ;  /* 0x000000010e00788c */ /* 0x002fe4000bf05270 */
[----:B---3--:R-:W-:Y:S02]  /*1210*/  UIMAD.WIDE.U32 UR10, UR5, UR15, URZ ;  /* 0x0000000f050a72a5 */ /* 0x008fe4000f8e00ff */
[----:B--2---:R-:W-:-:S02]  /*1220*/  UIMAD.WIDE.U32 UR22, UR6, UR12, URZ ;  /* 0x0000000c061672a5 */ /* 0x004fc4000f8e00ff */
[----:B----4-:R-:W-:Y:S02]  /*1230*/  UISETP.NE.AND UP1, UPT, UR26, 0x1, UPT ;  /* 0x000000011a00788c */ /* 0x010fe4000bf25270 */
[----:B------:R-:W-:Y:S01]  /*1240*/  UISETP.NE.AND UP2, UPT, UR21, 0x1, UPT ;  /* 0x000000011500788c */ /* 0x000fe2000bf45270 */
[----:B------:R-:W-:Y:S02]  /*1250*/  UMOV UR10, UR11 ;  /* 0x0000000b000a7c82 */ /* 0x000fe40008000000 */
[----:B------:R-:W-:Y:S01]  /*1260*/  UMOV UR22, UR23 ;  /* 0x0000001700167c82 */ /* 0x000fe20008000000 */
[----:B------:R-:W-:Y:S02]  /*1270*/  @UP0 USHF.R.U32.HI UR5, URZ, UR4, UR10 ;  /* 0x00000004ff050299 */ /* 0x000fe4000801160a */
[----:B------:R-:W-:Y:S02]  /*1280*/  UIMAD.WIDE.U32 UR24, UR20, UR15, URZ ;  /* 0x0000000f141872a5 */ /* 0x000fe4000f8e00ff */
[----:B------:R-:W-:-:S02]  /*1290*/  UIMAD.WIDE.U32 UR10, UR5, UR8, URZ ;  /* 0x00000008050a72a5 */ /* 0x000fc4000f8e00ff */
[----:B------:R-:W-:Y:S02]  /*12a0*/  @UP1 USHF.R.U32.HI UR6, URZ, UR13, UR22 ;  /* 0x0000000dff061299 */ /* 0x000fe40008011616 */
[----:B------:R-:W-:Y:S02]  /*12b0*/  UIMAD.WIDE.U32 UR18, UR16, UR12, URZ ;  /* 0x0000000c101272a5 */ /* 0x000fe4000f8e00ff */
[----:B------:R-:W-:Y:S01]  /*12c0*/  UIMAD.WIDE.U32 UR22, UR6, UR8, URZ ;  /* 0x00000008061672a5 */ /* 0x000fe2000f8e00ff */
[----:B------:R-:W-:Y:S01]  /*12d0*/  UMOV UR24, UR25 ;  /* 0x0000001900187c82 */ /* 0x000fe20008000000 */
[----:B------:R-:W-:Y:S01]  /*12e0*/  UMOV UR10, UR11 ;  /* 0x0000000b000a7c82 */ /* 0x000fe20008000000 */
[----:B------:R-:W-:Y:S02]  /*12f0*/  USHF.R.U32.HI UR24, URZ, UR4, UR24 ;  /* 0x00000004ff187299 */ /* 0x000fe40008011618 */
[----:B------:R-:W-:Y:S02]  /*1300*/  @UP2 USHF.R.U32.HI UR5, URZ, UR9, UR10 ;  /* 0x00000009ff052299 */ /* 0x000fe4000801160a */
[----:B------:R-:W-:Y:S01]  /*1310*/  UMOV UR7, UR23 ;  /* 0x0000001700077c82 */ /* 0x000fe20008000000 */
[----:B------:R-:W-:Y:S01]  /*1320*/  UMOV UR18, UR19 ;  /* 0x0000001300127c82 */ /* 0x000fe20008000000 */
[----:B------:R-:W-:-:S02]  /*1330*/  @UP2 USHF.R.U32.HI UR6, URZ, UR9, UR7 ;  /* 0x00000009ff062299 */ /* 0x000fc40008011607 */
[----:B------:R-:W-:Y:S02]  /*1340*/  USHF.R.U32.HI UR18, URZ, UR13, UR18 ;  /* 0x0000000dff127299 */ /* 0x000fe40008011612 */
[----:B------:R-:W-:Y:S02]  /*1350*/  USEL UR4, UR20, UR24, !UP0 ;  /* 0x0000001814047287 */ /* 0x000fe4000c000000 */
[----:B------:R-:W-:Y:S02]  /*1360*/  UIMAD UR7, UR5, UR21, URZ ;  /* 0x00000015050772a4 */ /* 0x000fe4000f8e02ff */
[----:B------:R-:W-:Y:S02]  /*1370*/  USEL UR5, UR16, UR18, !UP1 ;  /* 0x0000001210057287 */ /* 0x000fe4000c800000 */
[----:B------:R-:W-:Y:S02]  /*1380*/  UIMAD UR12, UR6, UR21, URZ ;  /* 0x00000015060c72a4 */ /* 0x000fe4000f8e02ff */
[----:B------:R-:W-:-:S02]  /*1390*/  UISETP.GE.AND UP0, UPT, UR4, UR7, UPT ;  /* 0x000000070400728c */ /* 0x000fc4000bf06270 */
[----:B------:R-:W-:Y:S02]  /*13a0*/  UIMAD.WIDE.U32 UR10, UR4, UR8, URZ ;  /* 0x00000008040a72a5 */ /* 0x000fe4000f8e00ff */
[----:B------:R-:W-:Y:S02]  /*13b0*/  UISETP.GE.OR UP0, UPT, UR5, UR12, UP0 ;  /* 0x0000000c0500728c */ /* 0x000fe40008706670 */
[----:B------:R-:W-:Y:S02]  /*13c0*/  UIMAD.WIDE.U32 UR12, UR5, UR8, URZ ;  /* 0x00000008050c72a5 */ /* 0x000fe4000f8e00ff */
[----:B------:R-:W-:Y:S01]  /*13d0*/  UIADD3 UR10, UPT, UPT, -UR4, URZ, URZ ;  /* 0x000000ff040a7290 */ /* 0x000fe2000fffe1ff */
[----:B------:R-:W-:Y:S01]  /*13e0*/  UMOV UR8, UR11 ;  /* 0x0000000b00087c82 */ /* 0x000fe20008000000 */
[----:B------:R-:W-:Y:S02]  /*13f0*/  UIADD3 UR11, UPT, UPT, -UR5, URZ, URZ ;  /* 0x000000ff050b7290 */ /* 0x000fe4000fffe1ff */
[----:B------:R-:W-:-:S03]  /*1400*/  USHF.R.U32.HI UR8, URZ, UR9, UR8 ;  /* 0x00000009ff087299 */ /* 0x000fc60008011608 */
[----:B------:R-:W-:Y:S01]  /*1410*/  @!UP0 UMOV UR7, UR13 ;  /* 0x0000000d00078c82 */ /* 0x000fe20008000000 */
[----:B------:R-:W-:Y:S02]  /*1420*/  UIMAD UR20, UR14, UR10, UR20 ;  /* 0x0000000a0e1472a4 */ /* 0x000fe4000f8e0214 */
[----:B------:R-:W-:Y:S02]  /*1430*/  USEL UR8, UR4, UR8, !UP2 ;  /* 0x0000000804087287 */ /* 0x000fe4000d000000 */
[----:B------:R-:W-:Y:S02]  /*1440*/  @!UP0 USHF.R.U32.HI UR7, URZ, UR9, UR7 ;  /* 0x00000009ff078299 */ /* 0x000fe40008011607 */
[----:B------:R-:W-:Y:S02]  /*1450*/  UIADD3 UR9, UPT, UPT, -UR8, URZ, URZ ;  /* 0x000000ff08097290 */ /* 0x000fe4000fffe1ff */
[----:B------:R-:W-:Y:S02]  /*1460*/  @!UP0 USEL UR7, UR5, UR7, !UP2 ;  /* 0x0000000705078287 */ /* 0x000fe4000d000000 */
[----:B------:R-:W-:-:S02]  /*1470*/  UIMAD UR9, UR21, UR9, UR4 ;  /* 0x00000009150972a4 */ /* 0x000fc4000f8e0204 */
[----:B------:R-:W-:Y:S02]  /*1480*/  @!UP0 UIADD3 UR8, UPT, UPT, UR8, -UR7, URZ ;  /* 0x8000000708088290 */ /* 0x000fe4000fffe0ff */
[----:B------:R-:W-:Y:S02]  /*1490*/  @!UP0 UIMAD UR6, UR9, UR6, UR7 ;  /* 0x00000006090682a4 */ /* 0x000fe4000f8e0207 */
[----:B------:R-:W-:Y:S02]  /*14a0*/  @!UP0 UIMAD UR4, UR8, UR21, UR5 ;  /* 0x00000015080482a4 */ /* 0x000fe4000f8e0205 */
[----:B------:R-:W-:Y:S02]  /*14b0*/  UIMAD UR16, UR26, UR11, UR16 ;  /* 0x0000000b1a1072a4 */ /* 0x000fe4000f8e0210 */
[----:B------:R-:W-:Y:S01]  /*14c0*/  UIMAD UR20, UR4, UR14, UR20 ;  /* 0x0000000e041472a4 */ /* 0x000fe2000f8e0214 */
[----:B------:R-:W-:Y:S02]  /*14d0*/  @!UP0 UMOV UR5, UR6 ;  /* 0x0000000600058c82 */ /* 0x000fe40008000000 */
[----:B------:R-:W-:-:S12]  /*14e0*/  UIMAD UR16, UR5, UR26, UR16 ;  /* 0x0000001a051072a4 */ /* 0x000fd8000f8e0210 */
.L_x_18:
[----:B------:R-:W-:Y:S02]  /*14f0*/  UISETP.NE.AND UP1, UPT, UR27, 0x1, UPT ;  /* 0x000000011b00788c */ /* 0x000fe4000bf25270 */
[----:B------:R-:W-:Y:S02]  /*1500*/  UISETP.NE.AND UP0, UPT, UR17, 0x2, UPT ;  /* 0x000000021100788c */ /* 0x000fe4000bf05270 */
[----:B------:R-:W-:-:S05]  /*1510*/  ULOP3.LUT UR28, UR28, 0x400, URZ, 0xc0, !UPT ;  /* 0x000004001c1c7892 */ /* 0x000fca000f8ec0ff */
[----:B------:R-:W-:Y:S07]  /*1520*/  BRA.U UP1, `(.L_x_19) ;  /* 0x0000000101447547 */ /* 0x000fee000b800000 */
[----:B------:R-:W1:Y:S01]  /*1530*/  LDCU.128 UR8, c[0x0][0xb10] ;  /* 0x00016200ff0877ac */ /* 0x000e620008000c00 */
[----:B------:R-:W2:Y:S01]  /*1540*/  LDCU UR12, c[0x0][0xb0c] ;  /* 0x00016180ff0c77ac */ /* 0x000ea20008000800 */
[----:B------:R-:W3:Y:S01]  /*1550*/  LDCU UR13, c[0x0][0xb20] ;  /* 0x00016400ff0d77ac */ /* 0x000ee20008000800 */
[----:B-1----:R-:W-:Y:S02]  /*1560*/  UIMAD.WIDE.U32 UR6, UR16, UR8, URZ ;  /* 0x00000008100672a5 */ /* 0x002fe4000f8e00ff */
[----:B------:R-:W-:Y:S02]  /*1570*/  UIMAD.WIDE.U32 UR4, UR20, UR11, URZ ;  /* 0x0000000b140472a5 */ /* 0x000fe4000f8e00ff */
[----:B--2---:R-:W-:Y:S02]  /*1580*/  UISETP.NE.AND UP2, UPT, UR12, 0x1, UPT ;  /* 0x000000010c00788c */ /* 0x004fe4000bf45270 */
[----:B------:R-:W-:Y:S01]  /*1590*/  UISETP.NE.AND UP1, UPT, UR10, 0x1, UPT ;  /* 0x000000010a00788c */ /* 0x000fe2000bf25270 */
[----:B------:R-:W-:-:S02]  /*15a0*/  UMOV UR6, UR7 ;  /* 0x0000000700067c82 */ /* 0x000fc40008000000 */
[----:B------:R-:W-:Y:S01]  /*15b0*/  UMOV UR4, UR5 ;  /* 0x0000000500047c82 */ /* 0x000fe20008000000 */
[----:B------:R-:W-:Y:S02]  /*15c0*/  USHF.R.U32.HI UR6, URZ, UR9, UR6 ;  /* 0x00000009ff067299 */ /* 0x000fe40008011606 */
[----:B---3--:R-:W-:Y:S02]  /*15d0*/  USHF.R.U32.HI UR4, URZ, UR13, UR4 ;  /* 0x0000000dff047299 */ /* 0x008fe40008011604 */
[----:B------:R-:W-:Y:S02]  /*15e0*/  USEL UR5, UR16, UR6, !UP2 ;  /* 0x0000000610057287 */ /* 0x000fe4000d000000 */
[----:B------:R-:W-:-:S04]  /*15f0*/  USEL UR4, UR20, UR4, !UP1 ;  /* 0x0000000414047287 */ /* 0x000fc8000c800000 */
[----:B------:R-:W-:Y:S02]  /*1600*/  UIADD3 UR6, UPT, UPT, UR5, -UR4, URZ ;  /* 0x8000000405067290 */ /* 0x000fe4000fffe0ff */
[----:B------:R-:W-:Y:S02]  /*1610*/  UIADD3 UR4, UPT, UPT, -UR5, UR4, URZ ;  /* 0x0000000405047290 */ /* 0x000fe4000fffe1ff */
[----:B------:R-:W-:Y:S02]  /*1620*/  UIMAD UR20, UR6, UR10, UR20 ;  /* 0x0000000a061472a4 */ /* 0x000fe4000f8e0214 */
[----:B------:R-:W-:-:S12]  /*1630*/  UIMAD UR16, UR4, UR12, UR16 ;  /* 0x0000000c041072a4 */ /* 0x000fd8000f8e0210 */
.L_x_19:
[----:B------:R-:W-:Y:S05]  /*1640*/  BRA.U !UP5, `(.L_x_20) ;  /* 0x000000010d0c7547 */ /* 0x000fea000b800000 */
[----:B------:R-:W-:Y:S01]  /*1650*/  UCGABAR_WAIT ;  /* 0x0000000000007dc7 */ /* 0x000fe20008000000 */
[----:B------:R-:W-:Y:S01]  /*1660*/  CCTL.IVALL ;  /* 0x00000000ff00798f */ /* 0x000fe20002000000 */
[----:B------:R-:W-:Y:S05]  /*1670*/  BRA `(.L_x_21) ;  /* 0x0000000000047947 */ /* 0x000fea0003800000 */
.L_x_20:
[----:B------:R-:W-:Y:S06]  /*1680*/  BAR.SYNC.DEFER_BLOCKING 0x0 ;  /* 0x0000000000007b1d */ /* 0x000fec0000010000 */
.L_x_21:
[----:B------:R-:W-:Y:S05]  /*1690*/  BRA.U UP0, `(.L_x_22) ;  /* 0x0000001100e87547 */ /* 0x000fea000b800000 */
[----:B------:R-:W1:Y:S01]  /*16a0*/  LDCU UR6, c[0x0][0x38c] ;  /* 0x00007180ff0677ac */ /* 0x000e620008000800 */
[----:B------:R-:W2:Y:S01]  /*16b0*/  S2UR UR8, SR_CgaCtaId ;  /* 0x00000000000879c3 */ /* 0x000ea20000008800 */
[----:B------:R-:W-:Y:S01]  /*16c0*/  PLOP3.LUT P1, PT, PT, PT, UP3, 0x80, 0x8 ;  /* 0x000000000008781c */ /* 0x000fe20003f2f038 */
[----:B------:R-:W-:Y:S01]  /*16d0*/  IMAD.MOV.U32 R12, RZ, RZ, 0x1 ;  /* 0x00000001ff0c7424 */ /* 0x000fe200078e00ff */
[----:B------:R-:W-:Y:S01]  /*16e0*/  UMOV UR7, 0x400 ;  /* 0x0000040000077882 */ /* 0x000fe20000000000 */
[----:B------:R-:W-:Y:S01]  /*16f0*/  UISETP.NE.AND UP1, UPT, UR17, URZ, UPT ;  /* 0x000000ff1100728c */ /* 0x000fe2000bf25270 */
[----:B------:R-:W-:Y:S02]  /*1700*/  ISETP.EQ.OR P2, PT, R0, RZ, P3 ;  /* 0x000000ff0000720c */ /* 0x000fe40001f42670 */
[----:B------:R-:W-:Y:S02]  /*1710*/  CS2R R10, SRZ ;  /* 0x00000000000a7805 */ /* 0x000fe4000001ff00 */
[----:B------:R-:W-:Y:S01]  /*1720*/  PLOP3.LUT P1, PT, P1, PT, PT, 0x8, 0x80 ;  /* 0x000000000080781c */ /* 0x000fe20000f2e170 */
[----:B------:R-:W-:Y:S01]  /*1730*/  IMAD.MOV.U32 R9, RZ, RZ, RZ ;  /* 0x000000ffff097224 */ /* 0x000fe200078e00ff */
[----:B------:R-:W3:Y:S01]  /*1740*/  LDCU UR40, c[0x0][0x370] ;  /* 0x00006e00ff2877ac */ /* 0x000ee20008000800 */
[----:B------:R-:W-:Y:S01]  /*1750*/  IMAD.MOV.U32 R8, RZ, RZ, 0x1 ;  /* 0x00000001ff087424 */ /* 0x000fe200078e00ff */
[----:B------:R-:W4:Y:S01]  /*1760*/  LDCU.64 UR26, c[0x0][0x348] ;  /* 0x00006900ff1a77ac */ /* 0x000f220008000a00 */
[----:B-1----:R-:W-:-:S02]  /*1770*/  UIADD3 UR5, UPT, UPT, UR6, 0x1f, URZ ;  /* 0x0000001f06057890 */ /* 0x002fc4000fffe0ff */
[----:B------:R-:W-:Y:S02]  /*1780*/  USHF.R.U32.HI UR45, URZ, 0x5, UR28 ;  /* 0x00000005ff2d7899 */ /* 0x000fe4000801161c */
[----:B------:R-:W-:Y:S02]  /*1790*/  USHF.R.S32.HI UR4, URZ, 0x1f, UR5 ;  /* 0x0000001fff047899 */ /* 0x000fe40008011405 */
[----:B------:R-:W-:Y:S02]  /*17a0*/  UIADD3 UR46, UPT, UPT, UR6, 0x3e, URZ ;  /* 0x0000003e062e7890 */ /* 0x000fe4000fffe0ff */
[----:B------:R-:W-:Y:S02]  /*17b0*/  ULEA.HI UR4, UR4, UR5, URZ, 0x5 ;  /* 0x0000000504047291 */ /* 0x000fe4000f8f28ff */
[----:B------:R-:W-:Y:S02]  /*17c0*/  UIADD3 UR5, UPT, UPT, UR6, -0x1, URZ ;  /* 0xffffffff06057890 */ /* 0x000fe4000fffe0ff */
[----:B------:R-:W-:-:S02]  /*17d0*/  USHF.R.S32.HI UR43, URZ, 0x5, UR4 ;  /* 0x00000005ff2b7899 */ /* 0x000fc40008011404 */
[----:B------:R-:W-:Y:S02]  /*17e0*/  UISETP.GE.U32.AND UP2, UPT, UR5, -0x3f, UPT ;  /* 0xffffffc10500788c */ /* 0x000fe4000bf46070 */
[----:B------:R-:W-:Y:S02]  /*17f0*/  UISETP.LT.U32.AND UP0, UPT, UR43, 0x5, UPT ;  /* 0x000000052b00788c */ /* 0x000fe4000bf01070 */
[----:B--2---:R-:W-:Y:S02]  /*1800*/  ULEA UR7, UR8, UR7, 0x18 ;  /* 0x0000000708077291 */ /* 0x004fe4000f8ec0ff */
[----:B------:R-:W-:Y:S02]  /*1810*/  USEL UR41, UR43, 0x5, UP0 ;  /* 0x000000052b297887 */ /* 0x000fe40008000000 */
[----:B------:R-:W-:Y:S02]  /*1820*/  ULEA UR29, UR28, UR7, 0x1 ;  /* 0x000000071c1d7291 */ /* 0x000fe4000f8e08ff */
[----:B------:R-:W-:-:S02]  /*1830*/  UIADD3 UR21, UPT, UPT, UR41, -0x1, URZ ;  /* 0xffffffff29157890 */ /* 0x000fc4000fffe0ff */
[----:B------:R-:W-:Y:S01]  /*1840*/  @UP2 UIADD3 UR21, UPT, UPT, UR41, URZ, URZ ;  /* 0x000000ff29152290 */ /* 0x000fe2000fffe0ff */
[----:B------:R-:W1:Y:S01]  /*1850*/  LDCU UR39, c[0x0][0x374] ;  /* 0x00006e80ff2777ac */ /* 0x000e620008000800 */
[----:B------:R-:W-:Y:S02]  /*1860*/  USEL UR24, UR48, 0x2, UP1 ;  /* 0x0000000230187887 */ /* 0x000fe40008800000 */
[----:B------:R-:W-:Y:S02]  /*1870*/  UIADD3 UR29, UPT, UPT, UR29, 0x8800, URZ ;  /* 0x000088001d1d7890 */ /* 0x000fe4000fffe0ff */
[----:B------:R-:W-:Y:S02]  /*1880*/  UIADD3 UR44, UPT, UPT, UR43, -UR41, URZ ;  /* 0x800000292b2c7290 */ /* 0x000fe4000fffe0ff */
[----:B------:R-:W-:Y:S01]  /*1890*/  UIADD3 UR21, UPT, UPT, UR21, 0x1, URZ ;  /* 0x0000000115157890 */ /* 0x000fe2000fffe0ff */
[----:B---34-:R-:W-:-:S11]  /*18a0*/  UMOV UR5, URZ ;  /* 0x000000ff00057c82 */ /* 0x018fd60008000000 */
.L_x_42:
[----:B------:R-:W2:Y:S02]  /*18b0*/  S2UR UR4, SR_CgaCtaId ;  /* 0x00000000000479c3 */ /* 0x000ea40000008800 */
[----:B--2---:R-:W-:-:S09]  /*18c0*/  UISETP.NE.AND UP0, UPT, UR4, URZ, UPT ;  /* 0x000000ff0400728c */ /* 0x004fd2000bf05270 */
[----:B-1----:R-:W-:Y:S05]  /*18d0*/  BRA.U UP0, `(.L_x_23) ;  /* 0x0000000100287547 */ /* 0x002fea000b800000 */
[----:B------:R-:W-:Y:S02]  /*18e0*/  LEA R0, R9, UR7, 0x3 ;  /* 0x0000000709007c11 */ /* 0x000fe4000f8e18ff */
[----:B------:R-:W-:-:S04]  /*18f0*/  SHF.L.U32 R3, R8, 0x1f, RZ ;  /* 0x0000001f08037819 */ /* 0x000fc800000006ff */
[----:B------:R-:W2:Y:S02]  /*1900*/  SYNCS.PHASECHK.TRANS64.TRYWAIT P0, [R0+URZ+0x110], R3 ;  /* 0x00011003000075a7 */ /* 0x000ea400080011ff */
[----:B--2---:R-:W-:Y:S05]  /*1910*/  @!P0 BRA `(.L_x_24) ;  /* 0x0000007c00308947 */ /* 0x004fea0003800000 */
.L_x_139:
[----:B------:R3:W-:Y:S01]  /*1920*/  SYNCS.ARRIVE.TRANS64.A1T0 RZ, [R0+URZ+0x100], RZ ;  /* 0x000100ff00ff79a7 */ /* 0x0007e200081000ff */
[----:B------:R-:W-:-:S05]  /*1930*/  VIADD R9, R9, 0x1 ;  /* 0x0000000109097836 */ /* 0x000fca0000000000 */
[----:B------:R-:W-:-:S04]  /*1940*/  ISETP.NE.AND P0, PT, R9, 0x2, PT ;  /* 0x000000020900780c */ /* 0x000fc80003f05270 */
[----:B--2---:R-:W-:Y:S02]  /*1950*/  SEL R3, RZ, 0x1, P0 ;  /* 0x00000001ff037807 */ /* 0x004fe40000000000 */
[----:B------:R-:W-:Y:S02]  /*1960*/  SEL R9, R9, RZ, P0 ;  /* 0x000000ff09097207 */ /* 0x000fe40000000000 */
[----:B------:R-:W-:-:S07]  /*1970*/  LOP3.LUT R8, R8, R3, RZ, 0x3c, !PT ;  /* 0x0000000308087212 */ /* 0x000fce00078e3cff */
.L_x_23:
[----:B------:R-:W-:Y:S01]  /*1980*/  ULEA UR4, UR5, UR7, 0x3 ;  /* 0x0000000705047291 */ /* 0x000fe2000f8e18ff */
[----:B---3--:R-:W-:Y:S01]  /*1990*/  SHF.L.U32 R0, R12, 0x1f, RZ ;  /* 0x0000001f0c007819 */ /* 0x008fe200000006ff */
[----:B------:R-:W-:Y:S02]  /*19a0*/  UISETP.GE.U32.AND UP0, UPT, UR46, 0x3f, UPT ;  /* 0x0000003f2e00788c */ /* 0x000fe4000bf06070 */
[----:B------:R-:W-:Y:S02]  /*19b0*/  USHF.L.U32 UR11, UR20, 0x8, URZ ;  /* 0x00000008140b7899 */ /* 0x000fe400080006ff */
[----:B------:R-:W-:Y:S01]  /*19c0*/  ULEA UR35, UR16, UR45, 0x6 ;  /* 0x0000002d10237291 */ /* 0x000fe2000f8e30ff */
[----:B------:R-:W-:Y:S02]  /*19d0*/  UMOV UR13, URZ ;  /* 0x000000ff000d7c82 */ /* 0x000fe40008000000 */
[----:B------:R2:W3:Y:S02]  /*19e0*/  SYNCS.PHASECHK.TRANS64.TRYWAIT P0, [UR4+0x28], R0 ;  /* 0x00002800ff0075a7 */ /* 0x0004e40008001104 */
[----:B------:R-:W-:Y:S07]  /*19f0*/  BRA.U !UP0, `(.L_x_25) ;  /* 0x0000000108c07547 */ /* 0x000fee000b800000 */
[----:B------:R-:W-:Y:S01]  /*1a00*/  UMOV UR6, URZ ;  /* 0x000000ff00067c82 */ /* 0x000fe20008000000 */
[----:B------:R-:W-:-:S05]  /*1a10*/  UMOV UR4, UR5 ;  /* 0x0000000500047c82 */ /* 0x000fca0008000000 */
.L_x_31:
[----:B------:R-:W-:Y:S01]  /*1a20*/  ULEA UR33, UR4, UR7, 0x3 ;  /* 0x0000000704217291 */ /* 0x000fe2000f8e18ff */
[----:B---3--:R-:W-:Y:S01]  /*1a30*/  @!P3 MOV R2, 0x5000 ;  /* 0x000050000002b802 */ /* 0x008fe20000000f00 */
[----:B-1-3--:R-:W-:Y:S10]  /*1a40*/  @P0 BRA `(.L_x_26) ;  /* 0x00000000000c0947 */ /* 0x00aff40003800000 */
[----:B------:R-:W-:-:S04]  /*1a50*/  SHF.L.U32 R3, R12, 0x1f, RZ ;  /* 0x0000001f0c037819 */ /* 0x000fc800000006ff */
[----:B------:R-:W3:Y:S02]  /*1a60*/  SYNCS.PHASECHK.TRANS64.TRYWAIT P0, [UR33+0x28], R3 ;  /* 0x00002803ff0075a7 */ /* 0x000ee40008001121 */
[----:B---3--:R-:W-:Y:S05]  /*1a70*/  @!P0 BRA `(.L_x_27) ;  /* 0x0000007800ec8947 */ /* 0x008fea0003800000 */
.L_x_26:
[----:B------:R3:W-:Y:S01]  /*1a80*/  @!P3 SYNCS.ARRIVE.TRANS64 RZ, [UR33], R2 ;  /* 0x00000002ffffb9a7 */ /* 0x0007e20008000021 */
[----:B------:R-:W-:-:S04]  /*1a90*/  ULOP3.LUT UR5, UR24, 0x2, URZ, 0xfc, !UPT ;  /* 0x0000000218057892 */ /* 0x000fc8000f8efcff */
[----:B------:R-:W-:-:S09]  /*1aa0*/  UISETP.NE.AND UP0, UPT, UR5, 0x2, UPT ;  /* 0x000000020500788c */ /* 0x000fd2000bf05270 */
[----:B------:R-:W-:Y:S05]  /*1ab0*/  BRA.U UP0, `(.L_x_28) ;  /* 0x0000000100047547 */ /* 0x000fea000b800000 */
[----:B-1----:R-:W-:Y:S05]  /*1ac0*/  BPT.TRAP 0x1 ;  /* 0x000000040000795c */ /* 0x002fea0000300000 */
.L_x_28:
[----:B------:R-:W-:Y:S04]  /*1ad0*/  BSSY.RECONVERGENT B0, `(.L_x_29) ;  /* 0x0000003000007945 */ /* 0x000fe80003800200 */
[----:B------:R-:W-:Y:S05]  /*1ae0*/  @P2 BRA `(.L_x_30) ;  /* 0x0000000000042947 */ /* 0x000fea0003800000 */
[----:B-1----:R-:W-:Y:S05]  /*1af0*/  BPT.TRAP 0x1 ;  /* 0x000000040000795c */ /* 0x002fea0000300000 */
.L_x_30:
[----:B-1----:R-:W-:Y:S05]  /*1b00*/  BSYNC.RECONVERGENT B0 ;  /* 0x0000000000007941 */ /* 0x002fea0003800200 */
.L_x_29:
[----:B------:R-:W-:Y:S02]  /*1b10*/  UIADD3 UR5, UPT, UPT, UR4, 0x1, URZ ;  /* 0x0000000104057890 */ /* 0x000fe4000fffe0ff */
[----:B------:R-:W-:Y:S02]  /*1b20*/  UIADD3 UR16, UP1, UPT, UR26, 0x80, URZ ;  /* 0x000000801a107890 */ /* 0x000fe4000ff3e0ff */
[----:B------:R-:W-:Y:S02]  /*1b30*/  UISETP.NE.AND UP0, UPT, UR5, 0x5, UPT ;  /* 0x000000050500788c */ /* 0x000fe4000bf05270 */
[----:B------:R-:W-:Y:S02]  /*1b40*/  USHF.L.U32 UR34, UR6, 0x5, URZ ;  /* 0x0000000506227899 */ /* 0x000fe400080006ff */
[----:B------:R-:W-:Y:S02]  /*1b50*/  USEL UR9, URZ, 0x1, UP0 ;  /* 0x00000001ff097887 */ /* 0x000fe40008000000 */
[----:B------:R-:W-:-:S02]  /*1b60*/  USEL UR5, UR5, URZ, UP0 ;  /* 0x000000ff05057287 */ /* 0x000fc40008000000 */
[----:B------:R-:W-:Y:S02]  /*1b70*/  UIADD3 UR14, UP0, UPT, UR26, 0x180, URZ ;  /* 0x000001801a0e7890 */ /* 0x000fe4000ff1e0ff */
[----:B------:R-:W-:Y:S01]  /*1b80*/  ULEA UR8, UR5, UR7, 0x3 ;  /* 0x0000000705087291 */ /* 0x000fe2000f8e18ff */
[----:B------:R-:W-:Y:S01]  /*1b90*/  LOP3.LUT R12, R12, UR9, RZ, 0x3c, !PT ;  /* 0x000000090c0c7c12 */ /* 0x000fe2000f8e3cff */
[----:B------:R-:W-:Y:S02]  /*1ba0*/  ULEA UR9, UR4, UR28, 0xb ;  /* 0x0000001c04097291 */ /* 0x000fe4000f8e58ff */
[----:B------:R-:W-:Y:S01]  /*1bb0*/  UIADD3.X UR17, UPT, UPT, URZ, UR27, URZ, UP1, !UPT ;  /* 0x0000001bff117290 */ /* 0x000fe20008ffe4ff */
[----:B--2---:R-:W-:Y:S01]  /*1bc0*/  SHF.L.U32 R0, R12, 0x1f, RZ ;  /* 0x0000001f0c007819 */ /* 0x004fe200000006ff */
[----:B------:R-:W-:Y:S02]  /*1bd0*/  ULEA UR9, UR9, UR7, 0x1 ;  /* 0x0000000709097291 */ /* 0x000fe4000f8e08ff */
[----:B------:R-:W-:Y:S01]  /*1be0*/  UIADD3.X UR15, UPT, UPT, URZ, UR27, URZ, UP0, !UPT ;  /* 0x0000001bff0f7290 */ /* 0x000fe200087fe4ff */
[----:B------:R4:W1:Y:S01]  /*1bf0*/  SYNCS.PHASECHK.TRANS64.TRYWAIT P0, [UR8+0x28], R0 ;  /* 0x00002800ff0075a7 */ /* 0x0008620008001108 */
[----:B------:R-:W-:-:S02]  /*1c00*/  ULEA UR8, UR4, UR7, 0xe ;  /* 0x0000000704087291 */ /* 0x000fc4000f8e70ff */
[----:B------:R-:W-:Y:S02]  /*1c10*/  UIADD3 UR32, UPT, UPT, UR9, 0x8800, URZ ;  /* 0x0000880009207890 */ /* 0x000fe4000fffe0ff */
[----:B------:R-:W-:Y:S01]  /*1c20*/  UIADD3 UR8, UPT, UPT, UR8, 0xd800, URZ ;  /* 0x0000d80008087890 */ /* 0x000fe2000fffe0ff */
[----:B------:R-:W-:Y:S01]  /*1c30*/  UMOV UR13, 0x30000 ;  /* 0x00030000000d7882 */ /* 0x000fe20000000000 */
[----:B------:R-:W-:Y:S01]  /*1c40*/  UMOV UR18, 0x0 ;  /* 0x0000000000127882 */ /* 0x000fe20000000000 */
[----:B------:R-:W-:Y:S01]  /*1c50*/  UMOV UR19, 0x10000000 ;  /* 0x1000000000137882 */ /* 0x000fe20000000000 */
[----:B------:R-:W-:Y:S01]  /*1c60*/  UMOV UR12, UR36 ;  /* 0x00000024000c7c82 */ /* 0x000fe20008000000 */
[----:B------:R-:W-:Y:S01]  /*1c70*/  UMOV UR9, UR33 ;  /* 0x0000002100097c82 */ /* 0x000fe20008000000 */
[----:B------:R-:W-:Y:S01]  /*1c80*/  UMOV UR10, UR34 ;  /* 0x00000022000a7c82 */ /* 0x000fe20008000000 */
[----:B------:R2:W-:Y:S01]  /*1c90*/  UTMALDG.3D.MULTICAST [UR32], [UR16], UR13, desc[UR18] ;  /* 0x00001220100073b4 */ /* 0x0005e2000801180d */
[----:B------:R-:W-:Y:S01]  /*1ca0*/  UIADD3 UR6, UPT, UPT, UR6, 0x1, URZ ;  /* 0x0000000106067890 */ /* 0x000fe2000fffe0ff */
[----:B------:R-:W-:-:S03]  /*1cb0*/  UMOV UR4, UR5 ;  /* 0x0000000500047c82 */ /* 0x000fc60008000000 */
[----:B------:R-:W-:Y:S01]  /*1cc0*/  UISETP.NE.AND UP0, UPT, UR6, UR21, UPT ;  /* 0x000000150600728c */ /* 0x000fe2000bf05270 */
[----:B------:R4:W-:Y:S01]  /*1cd0*/  UTMALDG.3D [UR8], [UR14], desc[UR18] ;  /* 0x000012080e0075b4 */ /* 0x0009e20008011000 */
[----:B--2---:R-:W-:-:S07]  /*1ce0*/  UMOV UR13, UR21 ;  /* 0x00000015000d7c82 */ /* 0x004fce0008000000 */
[----:B----4-:R-:W-:Y:S05]  /*1cf0*/  BRA.U UP0, `(.L_x_31) ;  /* 0xfffffffd00487547 */ /* 0x010fea000b83ffff */
.L_x_25:
[----:B------:R-:W-:Y:S01]  /*1d00*/  ULEA UR4, UR5, UR7, 0x3 ;  /* 0x0000000705047291 */ /* 0x000fe2000f8e18ff */
[----:B--2---:R-:W-:Y:S01]  /*1d10*/  SHF.L.U32 R0, R12, 0x1f, RZ ;  /* 0x0000001f0c007819 */ /* 0x004fe200000006ff */
[----:B------:R-:W-:Y:S01]  /*1d20*/  @!P1 SYNCS.ARRIVE.TRANS64.A1T0 RZ, [UR7+0x98], RZ ;  /* 0x000098ffffff99a7 */ /* 0x000fe20008100007 */
[----:B------:R-:W-:-:S06]  /*1d30*/  UISETP.GT.AND UP0, UPT, UR43, UR41, UPT ;  /* 0x000000292b00728c */ /* 0x000fcc000bf04270 */
[----:B-1-3--:R1:W2:Y:S03]  /*1d40*/  SYNCS.PHASECHK.TRANS64.TRYWAIT P0, [UR4+0x28], R0 ;  /* 0x00002800ff0075a7 */ /* 0x00a2a60008001104 */
[----:B------:R-:W-:Y:S05]  /*1d50*/  BRA.U !UP0, `(.L_x_32) ;  /* 0x0000000108bc7547 */ /* 0x000fea000b800000 */
[----:B------:R-:W-:Y:S01]  /*1d60*/  UIADD3 UR25, UPT, UPT, UR44, UR13, URZ ;  /* 0x0000000d2c197290 */ /* 0x000fe2000fffe0ff */
[----:B------:R-:W-:-:S11]  /*1d70*/  UMOV UR4, UR5 ;  /* 0x0000000500047c82 */ /* 0x000fd60008000000 */
.L_x_38:
[----:B------:R-:W-:Y:S01]  /*1d80*/  ULEA UR17, UR4, UR7, 0x3 ;  /* 0x0000000704117291 */ /* 0x000fe2000f8e18ff */
[----:B--2---:R-:W-:Y:S01]  /*1d90*/  @!P3 MOV R2, 0x5000 ;  /* 0x000050000002b802 */ /* 0x004fe20000000f00 */
[----:B--2-4-:R-:W-:Y:S10]  /*1da0*/  @P0 BRA `(.L_x_33) ;  /* 0x00000000000c0947 */ /* 0x014ff40003800000 */
[----:B------:R-:W-:-:S04]  /*1db0*/  SHF.L.U32 R3, R12, 0x1f, RZ ;  /* 0x0000001f0c037819 */ /* 0x000fc800000006ff */
[----:B------:R-:W2:Y:S02]  /*1dc0*/  SYNCS.PHASECHK.TRANS64.TRYWAIT P0, [UR17+0x28], R3 ;  /* 0x00002803ff0075a7 */ /* 0x000ea40008001111 */
[----:B--2---:R-:W-:Y:S05]  /*1dd0*/  @!P0 BRA `(.L_x_34) ;  /* 0x00000078002c8947 */ /* 0x004fea0003800000 */
.L_x_33:
[----:B------:R2:W-:Y:S01]  /*1de0*/  @!P3 SYNCS.ARRIVE.TRANS64 RZ, [UR17], R2 ;  /* 0x00000002ffffb9a7 */ /* 0x0005e20008000011 */
[----:B------:R-:W-:-:S04]  /*1df0*/  ULOP3.LUT UR5, UR24, 0x2, URZ, 0xfc, !UPT ;  /* 0x0000000218057892 */ /* 0x000fc8000f8efcff */
[----:B------:R-:W-:-:S09]  /*1e00*/  UISETP.NE.AND UP0, UPT, UR5, 0x2, UPT ;  /* 0x000000020500788c */ /* 0x000fd2000bf05270 */
[----:B------:R-:W-:Y:S05]  /*1e10*/  BRA.U UP0, `(.L_x_35) ;  /* 0x0000000100047547 */ /* 0x000fea000b800000 */
[----:B------:R-:W-:Y:S05]  /*1e20*/  BPT.TRAP 0x1 ;  /* 0x000000040000795c */ /* 0x000fea0000300000 */
.L_x_35:
[----:B------:R-:W-:Y:S04]  /*1e30*/  BSSY.RECONVERGENT B0, `(.L_x_36) ;  /* 0x0000003000007945 */ /* 0x000fe80003800200 */
[----:B------:R-:W-:Y:S05]  /*1e40*/  @P2 BRA `(.L_x_37) ;  /* 0x0000000000042947 */ /* 0x000fea0003800000 */
[----:B------:R-:W-:Y:S05]  /*1e50*/  BPT.TRAP 0x1 ;  /* 0x000000040000795c */ /* 0x000fea0000300000 */
.L_x_37:
[----:B------:R-:W-:Y:S05]  /*1e60*/  BSYNC.RECONVERGENT B0 ;  /* 0x0000000000007941 */ /* 0x000fea0003800200 */
.L_x_36:
[----:B------:R-:W-:Y:S02]  /*1e70*/  UIADD3 UR5, UPT, UPT, UR4, 0x1, URZ ;  /* 0x0000000104057890 */ /* 0x000fe4000fffe0ff */
[----:B------:R-:W-:Y:S02]  /*1e80*/  UIADD3 UR14, UP1, UPT, UR26, 0x80, URZ ;  /* 0x000000801a0e7890 */ /* 0x000fe4000ff3e0ff */
[----:B------:R-:W-:Y:S02]  /*1e90*/  UISETP.NE.AND UP0, UPT, UR5, 0x5, UPT ;  /* 0x000000050500788c */ /* 0x000fe4000bf05270 */
[----:B------:R-:W-:Y:S02]  /*1ea0*/  USHF.L.U32 UR18, UR13, 0x5, URZ ;  /* 0x000000050d127899 */ /* 0x000fe400080006ff */
[----:B------:R-:W-:Y:S02]  /*1eb0*/  USEL UR8, URZ, 0x1, UP0 ;  /* 0x00000001ff087887 */ /* 0x000fe40008000000 */
[----:B------:R-:W-:-:S02]  /*1ec0*/  USEL UR5, UR5, URZ, UP0 ;  /* 0x000000ff05057287 */ /* 0x000fc40008000000 */
[----:B------:R-:W-:Y:S02]  /*1ed0*/  UIADD3 UR22, UP0, UPT, UR26, 0x180, URZ ;  /* 0x000001801a167890 */ /* 0x000fe4000ff1e0ff */
[----:B------:R-:W-:Y:S01]  /*1ee0*/  LOP3.LUT R12, R12, UR8, RZ, 0x3c, !PT ;  /* 0x000000080c0c7c12 */ /* 0x000fe2000f8e3cff */
[----:B------:R-:W-:Y:S02]  /*1ef0*/  ULEA UR6, UR5, UR7, 0x3 ;  /* 0x0000000705067291 */ /* 0x000fe4000f8e18ff */
[----:B------:R-:W-:Y:S01]  /*1f00*/  ULEA UR8, UR4, UR7, 0xe ;  /* 0x0000000704087291 */ /* 0x000fe2000f8e70ff */
[----:B-1----:R-:W-:Y:S01]  /*1f10*/  SHF.L.U32 R0, R12, 0x1f, RZ ;  /* 0x0000001f0c007819 */ /* 0x002fe200000006ff */
[----:B------:R-:W-:Y:S02]  /*1f20*/  ULEA UR16, UR4, UR29, 0xc ;  /* 0x0000001d04107291 */ /* 0x000fe4000f8e60ff */
[----:B------:R-:W-:Y:S02]  /*1f30*/  UIADD3.X UR15, UPT, UPT, URZ, UR27, URZ, UP1, !UPT ;  /* 0x0000001bff0f7290 */ /* 0x000fe40008ffe4ff */
[----:B------:R-:W-:Y:S01]  /*1f40*/  UIADD3 UR8, UPT, UPT, UR8, 0xd800, URZ ;  /* 0x0000d80008087890 */ /* 0x000fe2000fffe0ff */
[----:B------:R3:W4:Y:S01]  /*1f50*/  SYNCS.PHASECHK.TRANS64.TRYWAIT P0, [UR6+0x28], R0 ;  /* 0x00002800ff0075a7 */ /* 0x0007220008001106 */
[----:B------:R-:W-:Y:S01]  /*1f60*/  UIADD3.X UR23, UPT, UPT, URZ, UR27, URZ, UP0, !UPT ;  /* 0x0000001bff177290 */ /* 0x000fe200087fe4ff */
[----:B------:R-:W-:Y:S01]  /*1f70*/  UMOV UR6, 0x30000 ;  /* 0x0003000000067882 */ /* 0x000fe20000000000 */
[----:B------:R-:W-:Y:S01]  /*1f80*/  UMOV UR30, 0x0 ;  /* 0x00000000001e7882 */ /* 0x000fe20000000000 */
[----:B------:R-:W-:Y:S01]  /*1f90*/  UMOV UR31, 0x10000000 ;  /* 0x10000000001f7882 */ /* 0x000fe20000000000 */
[----:B------:R-:W-:Y:S01]  /*1fa0*/  UMOV UR19, UR35 ;  /* 0x0000002300137c82 */ /* 0x000fe20008000000 */
[----:B------:R-:W-:Y:S01]  /*1fb0*/  UMOV UR20, UR36 ;  /* 0x0000002400147c82 */ /* 0x000fe20008000000 */
[----:B------:R-:W-:Y:S01]  /*1fc0*/  UMOV UR12, UR36 ;  /* 0x00000024000c7c82 */ /* 0x000fe20008000000 */
[----:B------:R-:W-:Y:S01]  /*1fd0*/  UMOV UR9, UR17 ;  /* 0x0000001100097c82 */ /* 0x000fe20008000000 */
[----:B------:R-:W-:Y:S01]  /*1fe0*/  UMOV UR10, UR18 ;  /* 0x00000012000a7c82 */ /* 0x000fe20008000000 */
[----:B------:R3:W-:Y:S01]  /*1ff0*/  UTMALDG.3D.MULTICAST [UR16], [UR14], UR6, desc[UR30] ;  /* 0x00001e100e0073b4 */ /* 0x0007e20008011806 */
[----:B------:R-:W-:Y:S01]  /*2000*/  UIADD3 UR13, UPT, UPT, UR13, 0x1, URZ ;  /* 0x000000010d0d7890 */ /* 0x000fe2000fffe0ff */
[----:B------:R-:W-:-:S03]  /*2010*/  UMOV UR4, UR5 ;  /* 0x0000000500047c82 */ /* 0x000fc60008000000 */
[----:B------:R-:W-:Y:S01]  /*2020*/  UISETP.NE.AND UP0, UPT, UR13, UR25, UPT ;  /* 0x000000190d00728c */ /* 0x000fe2000bf05270 */
[----:B------:R3:W-:Y:S08]  /*2030*/  UTMALDG.3D [UR8], [UR22], desc[UR30] ;  /* 0x00001e08160075b4 */ /* 0x0007f00008011000 */
[----:B---3--:R-:W-:Y:S05]  /*2040*/  BRA.U UP0, `(.L_x_38) ;  /* 0xfffffffd004c7547 */ /* 0x008fea000b83ffff */
.L_x_32:
[C---:B------:R-:W-:Y:S01]  /*2050*/  LEA R3, R11.reuse, UR7, 0x3 ;  /* 0x000000070b037c11 */ /* 0x040fe2000f8e18ff */
[----:B------:R-:W-:Y:S01]  /*2060*/  NOP ;  /* 0x0000000000007918 */ /* 0x000fe20000000000 */
[----:B-1----:R-:W-:Y:S02]  /*2070*/  SHF.L.U32 R0, R10, 0x1f, RZ ;  /* 0x0000001f0a007819 */ /* 0x002fe400000006ff */
[----:B------:R-:W-:Y:S02]  /*2080*/  LEA R5, R11, UR7, 0x4 ;  /* 0x000000070b057c11 */ /* 0x000fe4000f8e20ff */
[----:B--2-4-:R-:W1:Y:S02]  /*2090*/  SYNCS.PHASECHK.TRANS64.TRYWAIT P0, [R3+URZ+0xa0], R0 ;  /* 0x0000a000030075a7 */ /* 0x014e6400080011ff */
[----:B-1----:R-:W-:Y:S05]  /*20a0*/  @!P0 BRA `(.L_x_39) ;  /* 0x0000007400908947 */ /* 0x002fea0003800000 */
.L_x_142:
[----:B------:R-:W2:Y:S01]  /*20b0*/  LDS.128 R4, [R5+0x130] ;  /* 0x0001300005047984 */ /* 0x000ea20000000c00 */
[----:B------:R-:W-:Y:S01]  /*20c0*/  UISETP.GE.AND UP0, UPT, UR42, 0x1, UPT ;  /* 0x000000012a00788c */ /* 0x000fe2000bf06270 */
[----:B------:R-:W-:Y:S01]  /*20d0*/  @!PT LDS RZ, [RZ] ;  /* 0x00000000fffff984 */ /* 0x000fe20000000800 */
[----:B------:R-:W-:Y:S01]  /*20e0*/  @!PT LDS RZ, [RZ] ;  /* 0x00000000fffff984 */ /* 0x000fe20000000800 */
[----:B------:R-:W-:Y:S01]  /*20f0*/  @!PT LDS RZ, [RZ] ;  /* 0x00000000fffff984 */ /* 0x000fe20000000800 */
[----:B------:R-:W-:Y:S01]  /*2100*/  @!PT LDS RZ, [RZ] ;  /* 0x00000000fffff984 */ /* 0x000fe20000000800 */
[----:B------:R3:W-:Y:S06]  /*2110*/  MEMBAR.ALL.CTA ;  /* 0x0000000000007992 */ /* 0x0007ec0000008000 */
[----:B---3--:R-:W3:Y:S01]  /*2120*/  FENCE.VIEW.ASYNC.S ;  /* 0x00000000000073c6 */ /* 0x008ee20000000000 */
[----:B--2---:R-:W-:-:S13]  /*2130*/  LOP3.LUT P0, RZ, R6, 0x1, RZ, 0xc0, !PT ;  /* 0x0000000106ff7812 */ /* 0x004fda000780c0ff */
[----:B---3--:R-:W-:Y:S01]  /*2140*/  VOTEU.ANY UP1, P0 ;  /* 0x0000000000ff7886 */ /* 0x008fe20000020100 */
[----:B------:R-:W-:-:S13]  /*2150*/  PLOP3.LUT P0, PT, PT, PT, UP1, 0x80, 0x8 ;  /* 0x000000000008781c */ /* 0x000fda0003f0f018 */
[----:B-1----:R-:W-:Y:S02]  /*2160*/  @P0 LOP3.LUT R0, R5, 0xffff, RZ, 0xc0, !PT ;  /* 0x0000ffff05000812 */ /* 0x002fe400078ec0ff */
[----:B------:R-:W-:Y:S02]  /*2170*/  @P0 MOV R2, R4 ;  /* 0x0000000400020202 */ /* 0x000fe40000000f00 */
[----:B------:R-:W-:Y:S01]  /*2180*/  @P0 R2UR UR6, R0 ;  /* 0x00000000000602ca */ /* 0x000fe200000e0000 */
[----:B------:R-:W-:Y:S01]  /*2190*/  VIADD R0, R3, 0xb0 ;  /* 0x000000b003007836 */ /* 0x000fe20000000000 */
[----:B------:R-:W-:Y:S02]  /*21a0*/  @P0 SHF.R.U32.HI R4, RZ, 0x10, R5 ;  /* 0x00000010ff040819 */ /* 0x000fe40000011605 */
[----:B------:R-:W-:Y:S02]  /*21b0*/  @P0 R2UR UR8, R2 ;  /* 0x00000000020802ca */ /* 0x000fe400000e0000 */
[----:B------:R-:W-:-:S02]  /*21c0*/  PRMT R0, RZ, 0x654, R0 ;  /* 0x00000654ff007816 */ /* 0x000fc40000000000 */
[----:B------:R-:W-:Y:S02]  /*21d0*/  @P0 R2UR UR4, R4 ;  /* 0x00000000040402ca */ /* 0x000fe400000e0000 */
[----:B------:R1:W-:Y:S03]  /*21e0*/  SYNCS.ARRIVE.TRANS64.RED.A1T0 RZ, [R0+URZ], RZ ;  /* 0x000000ff00ff79a7 */ /* 0x0003e600081004ff */
[----:B------:R-:W-:-:S04]  /*21f0*/  @UP1 UMOV UR37, UR6 ;  /* 0x0000000600251c82 */ /* 0x000fc80008000000 */
[----:B------:R-:W-:-:S04]  /*2200*/  @UP1 UMOV UR38, UR8 ;  /* 0x0000000800261c82 */ /* 0x000fc80008000000 */
[----:B------:R-:W-:Y:S01]  /*2210*/  @UP1 UMOV UR36, UR4 ;  /* 0x0000000400241c82 */ /* 0x000fe20008000000 */
[----:B------:R-:W-:Y:S05]  /*2220*/  BRA.U !UP0, `(.L_x_40) ;  /* 0x0000000108d47547 */ /* 0x000fea000b800000 */
[----:B------:R-:W2:Y:S01]  /*2230*/  LDCU.128 UR12, c[0x0][0xb10] ;  /* 0x00016200ff0c77ac */ /* 0x000ea20008000c00 */
[----:B------:R-:W3:Y:S01]  /*2240*/  LDCU UR25, c[0x0][0xb20] ;  /* 0x00016400ff1977ac */ /* 0x000ee20008000800 */
[----:B------:R-:W4:Y:S01]  /*2250*/  LDCU UR20, c[0x0][0xb0c] ;  /* 0x00016180ff1477ac */ /* 0x000f220008000800 */
[----:B------:R-:W1:Y:S01]  /*2260*/  LDCU.64 UR10, c[0x0][0xb28] ;  /* 0x00016500ff0a77ac */ /* 0x000e620008000a00 */
[----:B------:R-:W-:Y:S02]  /*2270*/  UISETP.NE.AND UP3, UPT, UR42, 0x1, UPT ;  /* 0x000000012a00788c */ /* 0x000fe4000bf65270 */
[----:B--2---:R-:W-:Y:S02]  /*2280*/  UIMAD.WIDE.U32 UR16, UR39, UR15, URZ ;  /* 0x0000000f271072a5 */ /* 0x004fe4000f8e00ff */
[----:B------:R-:W-:Y:S02]  /*2290*/  UIMAD.WIDE.U32 UR8, UR40, UR12, URZ ;  /* 0x0000000c280872a5 */ /* 0x000fe4000f8e00ff */
[----:B------:R-:W-:-:S02]  /*22a0*/  UISETP.NE.AND UP0, UPT, UR14, 0x1, UPT ;  /* 0x000000010e00788c */ /* 0x000fc4000bf05270 */
[----:B------:R-:W-:Y:S01]  /*22b0*/  UIMAD.WIDE.U32 UR22, UR37, UR15, URZ ;  /* 0x0000000f251672a5 */ /* 0x000fe2000f8e00ff */
[----:B------:R-:W-:Y:S02]  /*22c0*/  UMOV UR16, UR17 ;  /* 0x0000001100107c82 */ /* 0x000fe40008000000 */
[----:B------:R-:W-:Y:S01]  /*22d0*/  UMOV UR8, UR9 ;  /* 0x0000000900087c82 */ /* 0x000fe20008000000 */
[----:B---3--:R-:W-:Y:S02]  /*22e0*/  USHF.R.U32.HI UR16, URZ, UR25, UR16 ;  /* 0x00000019ff107299 */ /* 0x008fe40008011610 */
[----:B----4-:R-:W-:Y:S02]  /*22f0*/  UISETP.NE.AND UP2, UPT, UR20, 0x1, UPT ;  /* 0x000000011400788c */ /* 0x010fe4000bf45270 */
[----:B------:R-:W-:Y:S02]  /*2300*/  USHF.R.U32.HI UR8, URZ, UR13, UR8 ;  /* 0x0000000dff087299 */ /* 0x000fe40008011608 */
[----:B------:R-:W-:-:S02]  /*2310*/  USEL UR6, UR39, UR16, !UP0 ;  /* 0x0000001027067287 */ /* 0x000fc4000c000000 */
[----:B------:R-:W-:Y:S02]  /*2320*/  USEL UR8, UR40, UR8, !UP2 ;  /* 0x0000000828087287 */ /* 0x000fe4000d000000 */
[----:B-1----:R-:W-:Y:S01]  /*2330*/  UIMAD.WIDE.U32 UR16, UR6, UR10, URZ ;  /* 0x0000000a061072a5 */ /* 0x002fe2000f8e00ff */
[----:B------:R-:W-:Y:S01]  /*2340*/  UMOV UR4, UR23 ;  /* 0x0000001700047c82 */ /* 0x000fe20008000000 */
[----:B------:R-:W-:Y:S02]  /*2350*/  UIMAD.WIDE.U32 UR18, UR38, UR12, URZ ;  /* 0x0000000c261272a5 */ /* 0x000fe4000f8e00ff */
[----:B------:R-:W-:-:S03]  /*2360*/  UIMAD.WIDE.U32 UR22, UR8, UR10, URZ ;  /* 0x0000000a081672a5 */ /* 0x000fc6000f8e00ff */
[----:B------:R-:W-:Y:S01]  /*2370*/  UMOV UR16, UR17 ;  /* 0x0000001100107c82 */ /* 0x000fe20008000000 */
[----:B------:R-:W-:Y:S02]  /*2380*/  USHF.R.U32.HI UR4, URZ, UR25, UR4 ;  /* 0x00000019ff047299 */ /* 0x000fe40008011604 */
[----:B------:R-:W-:Y:S01]  /*2390*/  @UP3 USHF.R.U32.HI UR6, URZ, UR11, UR16 ;  /* 0x0000000bff063299 */ /* 0x000fe20008011610 */
[----:B------:R-:W-:Y:S01]  /*23a0*/  UMOV UR18, UR19 ;  /* 0x0000001300127c82 */ /* 0x000fe20008000000 */
[----:B------:R-:W-:Y:S01]  /*23b0*/  UMOV UR22, UR23 ;  /* 0x0000001700167c82 */ /* 0x000fe20008000000 */
[----:B------:R-:W-:Y:S02]  /*23c0*/  USHF.R.U32.HI UR13, URZ, UR13, UR18 ;  /* 0x0000000dff0d7299 */ /* 0x000fe40008011612 */
[----:B------:R-:W-:Y:S02]  /*23d0*/  USEL UR4, UR37, UR4, !UP0 ;  /* 0x0000000425047287 */ /* 0x000fe4000c000000 */
[----:B------:R-:W-:-:S02]  /*23e0*/  @UP3 USHF.R.U32.HI UR8, URZ, UR11, UR22 ;  /* 0x0000000bff083299 */ /* 0x000fc40008011616 */
[----:B------:R-:W-:Y:S02]  /*23f0*/  UIMAD UR9, UR42, UR6, URZ ;  /* 0x000000062a0972a4 */ /* 0x000fe4000f8e02ff */
[----:B------:R-:W-:Y:S02]  /*2400*/  USEL UR6, UR38, UR13, !UP2 ;  /* 0x0000000d26067287 */ /* 0x000fe4000d000000 */
[----:B------:R-:W-:Y:S02]  /*2410*/  UIMAD UR12, UR42, UR8, URZ ;  /* 0x000000082a0c72a4 */ /* 0x000fe4000f8e02ff */
[----:B------:R-:W-:Y:S02]  /*2420*/  UISETP.GE.AND UP0, UPT, UR4, UR9, UPT ;  /* 0x000000090400728c */ /* 0x000fe4000bf06270 */
[----:B------:R-:W-:Y:S02]  /*2430*/  UIMAD.WIDE.U32 UR16, UR4, UR10, URZ ;  /* 0x0000000a041072a5 */ /* 0x000fe4000f8e00ff */
[----:B------:R-:W-:-:S02]  /*2440*/  UISETP.GE.OR UP0, UPT, UR6, UR12, UP0 ;  /* 0x0000000c0600728c */ /* 0x000fc40008706670 */
        /* <DEDUP_REMOVED lines=19> */
.L_x_40:
[----:B------:R-:W2:Y:S02]  /*2580*/  LDCU UR4, c[0x0][0xb30] ;  /* 0x00016600ff0477ac */ /* 0x000ea40008000800 */
[----:B--2---:R-:W-:-:S09]  /*2590*/  UISETP.NE.AND UP0, UPT, UR4, 0x1, UPT ;  /* 0x000000010400788c */ /* 0x004fd2000bf05270 */
[----:B------:R-:W-:Y:S05]  /*25a0*/  BRA.U UP0, `(.L_x_41) ;  /* 0x0000000100447547 */ /* 0x000fea000b800000 */
[----:B------:R-:W2:Y:S01]  /*25b0*/  LDCU.128 UR12, c[0x0][0xb10] ;  /* 0x00016200ff0c77ac */ /* 0x000ea20008000c00 */
[----:B------:R-:W3:Y:S01]  /*25c0*/  LDCU UR16, c[0x0][0xb0c] ;  /* 0x00016180ff1077ac */ /* 0x000ee20008000800 */
[----:B------:R-:W4:Y:S01]  /*25d0*/  LDCU UR17, c[0x0][0xb20] ;  /* 0x00016400ff1177ac */ /* 0x000f220008000800 */
[----:B--2---:R-:W-:Y:S02]  /*25e0*/  UIMAD.WIDE.U32 UR10, UR38, UR12, URZ ;  /* 0x0000000c260a72a5 */ /* 0x004fe4000f8e00ff */
[----:B------:R-:W-:Y:S02]  /*25f0*/  UIMAD.WIDE.U32 UR8, UR37, UR15, URZ ;  /* 0x0000000f250872a5 */ /* 0x000fe4000f8e00ff */
[----:B---3--:R-:W-:Y:S02]  /*2600*/  UISETP.NE.AND UP2, UPT, UR16, 0x1, UPT ;  /* 0x000000011000788c */ /* 0x008fe4000bf45270 */
[----:B------:R-:W-:Y:S01]  /*2610*/  UISETP.NE.AND UP0, UPT, UR14, 0x1, UPT ;  /* 0x000000010e00788c */ /* 0x000fe2000bf05270 */
[----:B------:R-:W-:-:S02]  /*2620*/  UMOV UR6, UR11 ;  /* 0x0000000b00067c82 */ /* 0x000fc40008000000 */
[----:B------:R-:W-:Y:S01]  /*2630*/  UMOV UR4, UR9 ;  /* 0x0000000900047c82 */ /* 0x000fe20008000000 */
[----:B------:R-:W-:Y:S02]  /*2640*/  USHF.R.U32.HI UR6, URZ, UR13, UR6 ;  /* 0x0000000dff067299 */ /* 0x000fe40008011606 */
[----:B----4-:R-:W-:Y:S02]  /*2650*/  USHF.R.U32.HI UR4, URZ, UR17, UR4 ;  /* 0x00000011ff047299 */ /* 0x010fe40008011604 */
[----:B------:R-:W-:Y:S02]  /*2660*/  USEL UR6, UR38, UR6, !UP2 ;  /* 0x0000000626067287 */ /* 0x000fe4000d000000 */
[----:B------:R-:W-:-:S04]  /*2670*/  USEL UR4, UR37, UR4, !UP0 ;  /* 0x0000000425047287 */ /* 0x000fc8000c000000 */
[----:B------:R-:W-:Y:S02]  /*2680*/  UIADD3 UR8, UPT, UPT, UR6, -UR4, URZ ;  /* 0x8000000406087290 */ /* 0x000fe4000fffe0ff */
[----:B------:R-:W-:Y:S02]  /*2690*/  UIADD3 UR4, UPT, UPT, -UR6, UR4, URZ ;  /* 0x0000000406047290 */ /* 0x000fe4000fffe1ff */
[----:B------:R-:W-:Y:S02]  /*26a0*/  UIMAD UR37, UR8, UR14, UR37 ;  /* 0x0000000e082572a4 */ /* 0x000fe4000f8e0225 */
[----:B------:R-:W-:-:S12]  /*26b0*/  UIMAD UR38, UR4, UR16, UR38 ;  /* 0x00000010042672a4 */ /* 0x000fd8000f8e0226 */
.L_x_41:
[----:B------:R-:W-:Y:S01]  /*26c0*/  VIADD R11, R11, 0x1 ;  /* 0x000000010b0b7836 */ /* 0x000fe20000000000 */
[----:B------:R-:W-:Y:S02]  /*26d0*/  R2UR UR6, R84 ;  /* 0x00000000540672ca */ /* 0x000fe400000e0000 */
[----:B------:R-:W-:Y:S02]  /*26e0*/  R2UR UR4, R83 ;  /* 0x00000000530472ca */ /* 0x000fe400000e0000 */
[C---:B------:R-:W-:Y:S02]  /*26f0*/  ISETP.NE.AND P0, PT, R11.reuse, 0x2, PT ;  /* 0x000000020b00780c */ /* 0x040fe40003f05270 */
[----:B------:R-:W-:Y:S02]  /*2700*/  PLOP3.LUT P1, PT, PT, PT, PT, 0x80, 0x8 ;  /* 0x000000000008781c */ /* 0x000fe40003f2f070 */
[----:B------:R-:W-:Y:S02]  /*2710*/  SEL R3, RZ, 0x1, P0 ;  /* 0x00000001ff037807 */ /* 0x000fe40000000000 */
[----:B------:R-:W-:-:S02]  /*2720*/  SEL R11, R11, RZ, P0 ;  /* 0x000000ff0b0b7207 */ /* 0x000fc40000000000 */
[----:B------:R-:W-:Y:S01]  /*2730*/  LOP3.LUT R10, R10, R3, RZ, 0x3c, !PT ;  /* 0x000000030a0a7212 */ /* 0x000fe200078e3cff */
[----:B------:R-:W-:Y:S02]  /*2740*/  UIADD3 UR16, UPT, UPT, UR38, UR6, URZ ;  /* 0x0000000626107290 */ /* 0x000fe4000fffe0ff */
[----:B------:R-:W-:Y:S01]  /*2750*/  UIADD3 UR20, UPT, UPT, UR37, UR4, URZ ;  /* 0x0000000425147290 */ /* 0x000fe2000fffe0ff */
[----:B------:R-:W-:Y:S11]  /*2760*/  BRA.U UP1, `(.L_x_42) ;  /* 0xfffffff101507547 */ /* 0x000ff6000b83ffff */
[----:B------:R-:W-:Y:S01]  /*2770*/  UIADD3 UR7, UPT, UPT, UR7, 0x28, URZ ;  /* 0x0000002807077890 */ /* 0x000fe2000fffe0ff */
[----:B------:R-:W-:-:S03]  /*2780*/  SHF.L.U32 R3, R12, 0x1f, RZ ;  /* 0x0000001f0c037819 */ /* 0x000fc600000006ff */
[----:B------:R-:W-:-:S09]  /*2790*/  ULEA UR4, UR5, UR7, 0x3 ;  /* 0x0000000705047291 */ /* 0x000fd2000f8e18ff */
[----:B------:R-:W2:Y:S02]  /*27a0*/  SYNCS.PHASECHK.TRANS64.TRYWAIT P0, [UR4], R3 ;  /* 0x00000003ff0075a7 */ /* 0x000ea40008001104 */
[----:B--2---:R-:W-:Y:S05]  /*27b0*/  @!P0 BRA `(.L_x_43) ;  /* 0x0000006c00e08947 */ /* 0x004fea0003800000 */
.L_x_144:
[----:B------:R-:W-:-:S04]  /*27c0*/  UIADD3 UR4, UPT, UPT, UR5, 0x1, URZ ;  /* 0x0000000105047890 */ /* 0x000fc8000fffe0ff */
[----:B------:R-:W-:-:S04]  /*27d0*/  UISETP.NE.AND UP0, UPT, UR4, 0x5, UPT ;  /* 0x000000050400788c */ /* 0x000fc8000bf05270 */
[----:B------:R-:W-:Y:S02]  /*27e0*/  USEL UR6, URZ, 0x1, UP0 ;  /* 0x00000001ff067887 */ /* 0x000fe40008000000 */
[----:B------:R-:W-:-:S04]  /*27f0*/  USEL UR4, UR4, URZ, UP0 ;  /* 0x000000ff04047287 */ /* 0x000fc80008000000 */
[----:B------:R-:W-:Y:S01]  /*2800*/  ULEA UR5, UR4, UR7, 0x3 ;  /* 0x0000000704057291 */ /* 0x000fe2000f8e18ff */
[----:B------:R-:W-:-:S04]  /*2810*/  LOP3.LUT R2, R12, UR6, RZ, 0x3c, !PT ;  /* 0x000000060c027c12 */ /* 0x000fc8000f8e3cff */
[----:B-1----:R-:W-:-:S04]  /*2820*/  SHF.L.U32 R3, R2, 0x1f, RZ ;  /* 0x0000001f02037819 */ /* 0x002fc800000006ff */
[----:B------:R-:W1:Y:S02]  /*2830*/  SYNCS.PHASECHK.TRANS64.TRYWAIT P0, [UR5], R3 ;  /* 0x00000003ff0075a7 */ /* 0x000e640008001105 */
[----:B-1----:R-:W-:Y:S05]  /*2840*/  @!P0 BRA `(.L_x_44) ;  /* 0x0000006c00d48947 */ /* 0x002fea0003800000 */
.L_x_146:
        /* <DEDUP_REMOVED lines=9> */
.L_x_148:
        /* <DEDUP_REMOVED lines=9> */
.L_x_150:
[----:B------:R-:W-:-:S04]  /*2970*/  UIADD3 UR4, UPT, UPT, UR4, 0x1, URZ ;  /* 0x0000000104047890 */ /* 0x000fc8000fffe0ff */
[----:B------:R-:W-:-:S04]  /*2980*/  UISETP.NE.AND UP0, UPT, UR4, 0x5, UPT ;  /* 0x000000050400788c */ /* 0x000fc8000bf05270 */
[----:B------:R-:W-:Y:S02]  /*2990*/  USEL UR5, URZ, 0x1, UP0 ;  /* 0x00000001ff057887 */ /* 0x000fe40008000000 */
[----:B------:R-:W-:-:S04]  /*29a0*/  USEL UR4, UR4, URZ, UP0 ;  /* 0x000000ff04047287 */ /* 0x000fc80008000000 */
[----:B------:R-:W-:Y:S01]  /*29b0*/  ULEA UR4, UR4, UR7, 0x3 ;  /* 0x0000000704047291 */ /* 0x000fe2000f8e18ff */
[----:B-1----:R-:W-:-:S04]  /*29c0*/  LOP3.LUT R3, R2, UR5, RZ, 0x3c, !PT ;  /* 0x0000000502037c12 */ /* 0x002fc8000f8e3cff */
[----:B------:R-:W-:Y:S01]  /*29d0*/  SHF.L.U32 R3, R3, 0x1f, RZ ;  /* 0x0000001f03037819 */ /* 0x000fe200000006ff */
[----:B------:R-:W-:-:S07]  /*29e0*/  IMAD.U32 R0, RZ, RZ, UR4 ;  /* 0x00000004ff007e24 */ /* 0x000fce000f8e00ff */
.L_x_47:
[----:B-1----:R1:W2:Y:S02]  /*29f0*/  SYNCS.PHASECHK.TRANS64.TRYWAIT P0, [R0+URZ], R3 ;  /* 0x00000003000075a7 */ /* 0x0022a400080011ff */
[----:B--2---:R-:W-:Y:S05]  /*2a00*/  @!P0 NANOSLEEP.SYNCS 0x989680 ;  /* 0x009896800000895d */ /* 0x004fea0003900000 */
[----:B------:R-:W2:Y:S02]  /*2a10*/  @!P0 SYNCS.PHASECHK.TRANS64 P0, [R0+URZ], R3 ;  /* 0x00000003000085a7 */ /* 0x000ea400080010ff */
[----:B--2---:R-:W-:Y:S05]  /*2a20*/  @P0 EXIT ;  /* 0x000000000000094d */ /* 0x004fea0003800000 */
[----:B------:R-:W-:Y:S05]  /*2a30*/  BRA `(.L_x_47) ;  /* 0xfffffffc00ec7947 */ /* 0x000fea000383ffff */
.L_x_22:
[----:B------:R-:W1:Y:S02]  /*2a40*/  S2UR UR4, SR_CgaCtaId ;  /* 0x00000000000479c3 */ /* 0x000e640000008800 */
[----:B-1----:R-:W-:-:S04]  /*2a50*/  UISETP.NE.AND UP0, UPT, UR4, URZ, UPT ;  /* 0x000000ff0400728c */ /* 0x002fc8000bf05270 */
[----:B------:R-:W-:-:S09]  /*2a60*/  UISETP.NE.OR UP0, UPT, UR17, 0x1, UP0 ;  /* 0x000000011100788c */ /* 0x000fd20008705670 */
[----:B------:R-:W-:Y:S05]  /*2a70*/  BRA.U UP0, `(.L_x_48) ;  /* 0x00000005004c7547 */ /* 0x000fea000b800000 */
[----:B------:R-:W1:Y:S01]  /*2a80*/  S2UR UR5, SR_CgaCtaId ;  /* 0x00000000000579c3 */ /* 0x000e620000008800 */
[----:B------:R-:W-:Y:S01]  /*2a90*/  UMOV UR4, 0x400 ;  /* 0x0000040000047882 */ /* 0x000fe20000000000 */
[----:B------:R-:W-:Y:S01]  /*2aa0*/  ISETP.GE.U32.AND P2, PT, R0, 0x2, PT ;  /* 0x000000020000780c */ /* 0x000fe20003f46070 */
[----:B------:R-:W-:Y:S01]  /*2ab0*/  IMAD.MOV.U32 R12, RZ, RZ, 0x1 ;  /* 0x00000001ff0c7424 */ /* 0x000fe200078e00ff */
[----:B------:R-:W-:Y:S02]  /*2ac0*/  CS2R R10, SRZ ;  /* 0x00000000000a7805 */ /* 0x000fe4000001ff00 */
[----:B------:R-:W-:Y:S01]  /*2ad0*/  CS2R R8, SRZ ;  /* 0x0000000000087805 */ /* 0x000fe2000001ff00 */
[----:B-1----:R-:W-:-:S03]  /*2ae0*/  ULEA UR6, UR5, UR4, 0x18 ;  /* 0x0000000405067291 */ /* 0x002fc6000f8ec0ff */
[----:B------:R-:W-:-:S09]  /*2af0*/  UMOV UR5, URZ ;  /* 0x000000ff00057c82 */ /* 0x000fd20008000000 */
.L_x_52:
[----:B------:R-:W-:Y:S02]  /*2b00*/  LEA R2, R8, UR6, 0x3 ;  /* 0x0000000608027c11 */ /* 0x000fe4000f8e18ff */
[----:B------:R-:W-:-:S03]  /*2b10*/  SHF.L.U32 R5, R9, 0x1f, RZ ;  /* 0x0000001f09057819 */ /* 0x000fc600000006ff */
[----:B------:R-:W-:Y:S01]  /*2b20*/  VIADD R4, R2, 0x110 ;  /* 0x0000011002047836 */ /* 0x000fe20000000000 */
[----:B------:R-:W1:Y:S02]  /*2b30*/  SYNCS.PHASECHK.TRANS64.TRYWAIT P0, [R2+URZ+0x100], R5 ;  /* 0x00010005020075a7 */ /* 0x000e6400080011ff */
[----:B-1----:R-:W-:Y:S05]  /*2b40*/  @!P0 BRA `(.L_x_49) ;  /* 0x0000006c005c8947 */ /* 0x002fea0003800000 */
.L_x_151:
[----:B------:R-:W-:Y:S01]  /*2b50*/  ULEA UR4, UR5, UR6, 0x3 ;  /* 0x0000000605047291 */ /* 0x000fe2000f8e18ff */
[----:B------:R-:W-:Y:S02]  /*2b60*/  PRMT R4, RZ, 0x654, R4 ;  /* 0x00000654ff047816 */ /* 0x000fe40000000004 */
[----:B-1----:R-:W-:Y:S01]  /*2b70*/  SHF.L.U32 R5, R12, 0x1f, RZ ;  /* 0x0000001f0c057819 */ /* 0x002fe200000006ff */
[----:B------:R-:W-:Y:S01]  /*2b80*/  UIADD3 UR7, UPT, UPT, UR4, 0xa0, URZ ;  /* 0x000000a004077890 */ /* 0x000fe2000fffe0ff */
[----:B------:R1:W-:Y:S05]  /*2b90*/  SYNCS.ARRIVE.TRANS64.RED.A1T0 RZ, [R4+URZ], RZ ;  /* 0x000000ff04ff79a7 */ /* 0x0003ea00081004ff */
[----:B------:R-:W-:Y:S01]  /*2ba0*/  IMAD.U32 R7, RZ, RZ, UR7 ;  /* 0x00000007ff077e24 */ /* 0x000fe2000f8e00ff */
[----:B------:R-:W2:Y:S04]  /*2bb0*/  SYNCS.PHASECHK.TRANS64.TRYWAIT P0, [UR4+0xb0], R5 ;  /* 0x0000b005ff0075a7 */ /* 0x000ea80008001104 */
[----:B------:R-:W-:Y:S01]  /*2bc0*/  PRMT R6, R0, 0x654, R7 ;  /* 0x0000065400067816 */ /* 0x000fe20000000007 */
[----:B-1----:R-:W-:Y:S01]  /*2bd0*/  @!P2 IMAD.MOV.U32 R4, RZ, RZ, 0x10 ;  /* 0x00000010ff04a424 */ /* 0x002fe200078e00ff */
[----:B--2---:R-:W-:Y:S06]  /*2be0*/  @!P0 BRA `(.L_x_50) ;  /* 0x0000006c00488947 */ /* 0x004fec0003800000 */
.L_x_153:
[----:B------:R-:W-:Y:S01]  /*2bf0*/  ULEA UR8, UR5, UR6, 0x4 ;  /* 0x0000000605087291 */ /* 0x000fe2000f8e20ff */
[----:B------:R-:W-:Y:S01]  /*2c00*/  SEL R3, R6, R3, !P2 ;  /* 0x0000000306037207 */ /* 0x000fe20005000000 */
[----:B------:R-:W-:Y:S01]  /*2c10*/  UIADD3 UR9, UPT, UPT, UR4, 0xa0, URZ ;  /* 0x000000a004097890 */ /* 0x000fe2000fffe0ff */
[----:B-1----:R-:W-:Y:S01]  /*2c20*/  LEA R2, R11, UR6, 0x3 ;  /* 0x000000060b027c11 */ /* 0x002fe2000f8e18ff */
[----:B------:R-:W-:Y:S01]  /*2c30*/  UIADD3 UR8, UPT, UPT, UR8, 0x130, URZ ;  /* 0x0000013008087890 */ /* 0x000fe2000fffe0ff */
[----:B------:R-:W-:Y:S01]  /*2c40*/  SHF.L.U32 R5, R10, 0x1f, RZ ;  /* 0x0000001f0a057819 */ /* 0x000fe200000006ff */
[----:B------:R1:W-:Y:S01]  /*2c50*/  @!P2 SYNCS.ARRIVE.TRANS64.RED RZ, [R3+URZ], R4 ;  /* 0x0000000403ffa9a7 */ /* 0x0003e200080004ff */
[----:B------:R-:W-:Y:S01]  /*2c60*/  UIADD3 UR4, UPT, UPT, UR5, 0x1, URZ ;  /* 0x0000000105047890 */ /* 0x000fe2000fffe0ff */
[----:B------:R-:W-:-:S03]  /*2c70*/  VIADD R8, R8, 0x1 ;  /* 0x0000000108087836 */ /* 0x000fc60000000000 */
[----:B------:R-:W-:Y:S02]  /*2c80*/  UISETP.NE.AND UP0, UPT, UR4, 0x2, UPT ;  /* 0x000000020400788c */ /* 0x000fe4000bf05270 */
[----:B------:R-:W-:Y:S06]  /*2c90*/  UGETNEXTWORKID.BROADCAST [UR8], [UR9] ;  /* 0x00000000080073ca */ /* 0x000fec0008000100 */
[----:B------:R-:W-:Y:S01]  /*2ca0*/  USEL UR7, URZ, 0x1, UP0 ;  /* 0x00000001ff077887 */ /* 0x000fe20008000000 */
[----:B------:R-:W-:Y:S01]  /*2cb0*/  ISETP.NE.AND P0, PT, R8, 0x2, PT ;  /* 0x000000020800780c */ /* 0x000fe20003f05270 */
[----:B------:R-:W-:Y:S01]  /*2cc0*/  USEL UR5, UR4, URZ, UP0 ;  /* 0x000000ff04057287 */ /* 0x000fe20008000000 */
[----:B------:R-:W2:Y:S03]  /*2cd0*/  SYNCS.PHASECHK.TRANS64.TRYWAIT P1, [R2+URZ+0xa0], R5 ;  /* 0x0000a005020075a7 */ /* 0x000ea600080211ff */
[----:B------:R-:W-:Y:S01]  /*2ce0*/  LOP3.LUT R12, R12, UR7, RZ, 0x3c, !PT ;  /* 0x000000070c0c7c12 */ /* 0x000fe2000f8e3cff */
[----:B-12---:R-:W-:Y:S07]  /*2cf0*/  @!P1 BRA `(.L_x_51) ;  /* 0x0000006c001c9947 */ /* 0x006fee0003800000 */
.L_x_154:
[C---:B------:R-:W-:Y:S01]  /*2d00*/  LEA R4, R11.reuse, UR6, 0x4 ;  /* 0x000000060b047c11 */ /* 0x040fe2000f8e20ff */
[----:B-1----:R-:W-:Y:S01]  /*2d10*/  VIADD R2, R2, 0xb0 ;  /* 0x000000b002027836 */ /* 0x002fe20000000000 */
[----:B------:R-:W-:Y:S01]  /*2d20*/  SEL R8, R8, RZ, P0 ;  /* 0x000000ff08087207 */ /* 0x000fe20000000000 */
[----:B------:R-:W-:-:S03]  /*2d30*/  VIADD R11, R11, 0x1 ;  /* 0x000000010b0b7836 */ /* 0x000fc60000000000 */
[----:B------:R-:W1:Y:S01]  /*2d40*/  LDS.128 R4, [R4+0x130] ;  /* 0x0001300004047984 */ /* 0x000e620000000c00 */
[----:B------:R-:W-:Y:S02]  /*2d50*/  PRMT R2, RZ, 0x654, R2 ;  /* 0x00000654ff027816 */ /* 0x000fe40000000002 */
[C---:B------:R-:W-:Y:S01]  /*2d60*/  ISETP.NE.AND P1, PT, R11.reuse, 0x2, PT ;  /* 0x000000020b00780c */ /* 0x040fe20003f25270 */
[----:B------:R-:W-:Y:S01]  /*2d70*/  @!PT LDS RZ, [RZ] ;  /* 0x00000000fffff984 */ /* 0x000fe20000000800 */
[----:B------:R-:W-:Y:S01]  /*2d80*/  @!PT LDS RZ, [RZ] ;  /* 0x00000000fffff984 */ /* 0x000fe20000000800 */
[----:B------:R-:W-:Y:S01]  /*2d90*/  @!PT LDS RZ, [RZ] ;  /* 0x00000000fffff984 */ /* 0x000fe20000000800 */
[----:B------:R-:W-:Y:S01]  /*2da0*/  @!PT LDS RZ, [RZ] ;  /* 0x00000000fffff984 */ /* 0x000fe20000000800 */
[----:B------:R2:W-:Y:S06]  /*2db0*/  MEMBAR.ALL.CTA ;  /* 0x0000000000007992 */ /* 0x0005ec0000008000 */
[----:B--2---:R-:W2:Y:S01]  /*2dc0*/  FENCE.VIEW.ASYNC.S ;  /* 0x00000000000073c6 */ /* 0x004ea20000000000 */
[----:B------:R-:W-:Y:S01]  /*2dd0*/  SEL R11, R11, RZ, P1 ;  /* 0x000000ff0b0b7207 */ /* 0x000fe20000800000 */
[----:B--2---:R2:W-:Y:S01]  /*2de0*/  SYNCS.ARRIVE.TRANS64.RED.A1T0 RZ, [R2+URZ], RZ ;  /* 0x000000ff02ff79a7 */ /* 0x0045e200081004ff */
[----:B-1----:R-:W-:-:S02]  /*2df0*/  LOP3.LUT P3, RZ, R6, 0x1, RZ, 0xc0, !PT ;  /* 0x0000000106ff7812 */ /* 0x002fc4000786c0ff */
[----:B------:R-:W-:-:S04]  /*2e00*/  SEL R5, RZ, 0x1, P1 ;  /* 0x00000001ff057807 */ /* 0x000fc80000800000 */
[----:B------:R-:W-:Y:S02]  /*2e10*/  LOP3.LUT R10, R10, R5, RZ, 0x3c, !PT ;  /* 0x000000050a0a7212 */ /* 0x000fe400078e3cff */
[----:B--2---:R-:W-:-:S04]  /*2e20*/  SEL R2, RZ, 0x1, P0 ;  /* 0x00000001ff027807 */ /* 0x004fc80000000000 */
[----:B------:R-:W-:Y:S01]  /*2e30*/  LOP3.LUT R9, R9, R2, RZ, 0x3c, !PT ;  /* 0x0000000209097212 */ /* 0x000fe200078e3cff */
[----:B------:R-:W-:Y:S06]  /*2e40*/  @P3 BRA `(.L_x_52) ;  /* 0xfffffffc002c3947 */ /* 0x000fec000383ffff */
[----:B------:R-:W-:Y:S01]  /*2e50*/  ULEA UR4, UR5, UR6, 0x3 ;  /* 0x0000000605047291 */ /* 0x000fe2000f8e18ff */
[----:B------:R-:W-:-:S08]  /*2e60*/  SHF.L.U32 R3, R12, 0x1f, RZ ;  /* 0x0000001f0c037819 */ /* 0x000fd000000006ff */
[----:B------:R-:W1:Y:S02]  /*2e70*/  SYNCS.PHASECHK.TRANS64 P0, [UR4+0xb0], R3 ;  /* 0x0000b003ff0075a7 */ /* 0x000e640008001004 */
[----:B-1----:R-:W-:Y:S05]  /*2e80*/  @P0 BRA `(.L_x_53) ;  /* 0x0000000000080947 */ /* 0x002fea0003800000 */
[----:B------:R-:W1:Y:S02]  /*2e90*/  SYNCS.PHASECHK.TRANS64.TRYWAIT P0, [UR4+0xb0], R3 ;  /* 0x0000b003ff0075a7 */ /* 0x000e640008001104 */
[----:B-1----:R-:W-:Y:S05]  /*2ea0*/  @!P0 BRA `(.L_x_54) ;  /* 0x0000006800c48947 */ /* 0x002fea0003800000 */
.L_x_53:
[----:B------:R-:W-:-:S04]  /*2eb0*/  UIADD3 UR7, UPT, UPT, UR5, 0x1, URZ ;  /* 0x0000000105077890 */ /* 0x000fc8000fffe0ff */
[----:B------:R-:W-:-:S04]  /*2ec0*/  UISETP.NE.AND UP0, UPT, UR7, 0x2, UPT ;  /* 0x000000020700788c */ /* 0x000fc8000bf05270 */
[----:B------:R-:W-:Y:S02]  /*2ed0*/  USEL UR8, URZ, 0x1, UP0 ;  /* 0x00000001ff087887 */ /* 0x000fe40008000000 */
[----:B------:R-:W-:-:S04]  /*2ee0*/  USEL UR7, UR7, URZ, UP0 ;  /* 0x000000ff07077287 */ /* 0x000fc80008000000 */
[----:B------:R-:W-:Y:S01]  /*2ef0*/  ULEA UR7, UR7, UR6, 0x3 ;  /* 0x0000000607077291 */ /* 0x000fe2000f8e18ff */
[----:B-1----:R-:W-:-:S04]  /*2f00*/  LOP3.LUT R3, R12, UR8, RZ, 0x3c, !PT ;  /* 0x000000080c037c12 */ /* 0x002fc8000f8e3cff */
[----:B------:R-:W-:-:S04]  /*2f10*/  SHF.L.U32 R0, R3, 0x1f, RZ ;  /* 0x0000001f03007819 */ /* 0x000fc800000006ff */
[----:B------:R-:W1:Y:S02]  /*2f20*/  SYNCS.PHASECHK.TRANS64 P0, [UR7+0xb0], R0 ;  /* 0x0000b000ff0075a7 */ /* 0x000e640008001007 */
[----:B-1----:R-:W-:Y:S05]  /*2f30*/  @P0 EXIT ;  /* 0x000000000000094d */ /* 0x002fea0003800000 */
[----:B------:R-:W-:Y:S02]  /*2f40*/  SHF.L.U32 R3, R3, 0x1f, RZ ;  /* 0x0000001f03037819 */ /* 0x000fe400000006ff */
[----:B------:R-:W-:-:S07]  /*2f50*/  MOV R0, UR7 ;  /* 0x0000000700007c02 */ /* 0x000fce0008000f00 */
.L_x_55:
[----:B-1----:R1:W2:Y:S02]  /*2f60*/  SYNCS.PHASECHK.TRANS64.TRYWAIT P0, [R0+URZ+0xb0], R3 ;  /* 0x0000b003000075a7 */ /* 0x0022a400080011ff */
[----:B--2---:R-:W-:Y:S05]  /*2f70*/  @!P0 NANOSLEEP.SYNCS 0x989680 ;  /* 0x009896800000895d */ /* 0x004fea0003900000 */
[----:B------:R-:W2:Y:S02]  /*2f80*/  @!P0 SYNCS.PHASECHK.TRANS64 P0, [R0+URZ+0xb0], R3 ;  /* 0x0000b003000085a7 */ /* 0x000ea400080010ff */
[----:B--2---:R-:W-:Y:S05]  /*2f90*/  @P0 EXIT ;  /* 0x000000000000094d */ /* 0x004fea0003800000 */
[----:B------:R-:W-:Y:S05]  /*2fa0*/  BRA `(.L_x_55) ;  /* 0xfffffffc00ec7947 */ /* 0x000fea000383ffff */
.L_x_48:
[----:B------:R-:W-:Y:S05]  /*2fb0*/  BRA.U UP4, `(.L_x_56) ;  /* 0x0000000d04a07547 */ /* 0x000fea000b800000 */
[----:B------:R-:W1:Y:S01]  /*2fc0*/  S2UR UR7, SR_CgaCtaId ;  /* 0x00000000000779c3 */ /* 0x000e620000008800 */
[----:B------:R-:W-:Y:S01]  /*2fd0*/  UMOV UR4, 0x40 ;  /* 0x0000004000047882 */ /* 0x000fe20000000000 */
[----:B------:R-:W-:Y:S01]  /*2fe0*/  NOP ;  /* 0x0000000000007918 */ /* 0x000fe20000000000 */
[----:B------:R-:W-:Y:S01]  /*2ff0*/  UMOV UR6, 0x400 ;  /* 0x0000040000067882 */ /* 0x000fe20000000000 */
[----:B-1----:R-:W-:Y:S02]  /*3000*/  ULEA UR5, UR7, UR4, 0x18 ;  /* 0x0000000407057291 */ /* 0x002fe4000f8ec0ff */
[----:B------:R-:W-:-:S07]  /*3010*/  ULEA UR6, UR7, UR6, 0x18 ;  /* 0x0000000607067291 */ /* 0x000fce000f8ec0ff */
[----:B------:R-:W1:Y:S02]  /*3020*/  LDS.U8 R0, [UR5+0x1c] ;  /* 0x00001c05ff007984 */ /* 0x000e640008000000 */
[----:B-1----:R-:W-:-:S13]  /*3030*/  ISETP.NE.AND P0, PT, R0, RZ, PT ;  /* 0x000000ff0000720c */ /* 0x002fda0003f05270 */
[----:B------:R-:W-:Y:S05]  /*3040*/  @P0 BRA `(.L_x_57) ;  /* 0x0000000000580947 */ /* 0x000fea0003800000 */
[----:B------:R-:W-:-:S13]  /*3050*/  ELECT P0, URZ, PT ;  /* 0x0000000000ff782f */ /* 0x000fda0003800000 */
[----:B------:R-:W-:Y:S05]  /*3060*/  @!P0 BRA `(.L_x_58) ;  /* 0x0000000000608947 */ /* 0x000fea0003800000 */
[----:B------:R-:W-:Y:S01]  /*3070*/  UMOV UR4, 0x10 ;  /* 0x0000001000047882 */ /* 0x000fe20000000000 */
[----:B------:R-:W-:Y:S01]  /*3080*/  HFMA2 R0, -RZ, RZ, 0, 5.9604644775390625e-08 ;  /* 0x00000001ff007431 */ /* 0x000fe200000001ff */
[----:B------:R-:W-:-:S03]  /*3090*/  MOV R3, 0xffff ;  /* 0x0000ffff00037802 */ /* 0x000fc60000000f00 */
[----:B------:R-:W-:Y:S04]  /*30a0*/  DEPBAR.LE SB1, 0x36 ;  /* 0x00009d800000791a */ /* 0x000fe80000000000 */
[----:B------:R-:W1:Y:S02]  /*30b0*/  UTCATOMSWS.FIND_AND_SET.ALIGN UP0, UR4, UR4 ;  /* 0x00000004000475e3 */ /* 0x000e640008000800 */
[----:B-1----:R-:W-:Y:S01]  /*30c0*/  MOV R4, UR4 ;  /* 0x0000000400047c02 */ /* 0x002fe20008000f00 */
[----:B------:R-:W-:Y:S06]  /*30d0*/  BRA.U UP0, `(.L_x_59) ;  /* 0x0000000100187547 */ /* 0x000fec000b800000 */
.L_x_60:
[----:B------:R-:W-:Y:S05]  /*30e0*/  NANOSLEEP 0x64 ;  /* 0x000000640000795d */ /* 0x000fea0003800000 */
[----:B------:R-:W-:-:S05]  /*30f0*/  UMOV UR4, 0x10 ;  /* 0x0000001000047882 */ /* 0x000fca0000000000 */
[----:B------:R-:W-:Y:S04]  /*3100*/  DEPBAR.LE SB1, 0x36 ;  /* 0x00009d800000791a */ /* 0x000fe80000000000 */
[----:B------:R-:W1:Y:S02]  /*3110*/  UTCATOMSWS.FIND_AND_SET.ALIGN UP0, UR4, UR4 ;  /* 0x00000004000475e3 */ /* 0x000e640008000800 */
[----:B-1----:R-:W-:Y:S01]  /*3120*/  MOV R4, UR4 ;  /* 0x0000000400047c02 */ /* 0x002fe20008000f00 */
[----:B------:R-:W-:Y:S05]  /*3130*/  BRA.U !UP0, `(.L_x_60) ;  /* 0xfffffffd08e87547 */ /* 0x000fea000b83ffff */
.L_x_59:
[-C--:B------:R-:W-:Y:S02]  /*3140*/  SHF.L.U32 R3, R3, R4.reuse, RZ ;  /* 0x0000000403037219 */ /* 0x080fe400000006ff */
[----:B------:R-:W-:Y:S01]  /*3150*/  SHF.L.U32 R0, R0, R4, RZ ;  /* 0x0000000400007219 */ /* 0x000fe200000006ff */
[----:B------:R-:W-:Y:S02]  /*3160*/  IMAD.SHL.U32 R4, R4, 0x20, RZ ;  /* 0x0000002004047824 */ /* 0x000fe400078e00ff */
[----:B------:R1:W-:Y:S04]  /*3170*/  ATOMS.OR RZ, [UR5+0x14], R3 ;  /* 0x00001403ffff798c */ /* 0x0003e8000b000005 */
[----:B------:R1:W-:Y:S04]  /*3180*/  ATOMS.OR RZ, [UR5+0x18], R0 ;  /* 0x00001800ffff798c */ /* 0x0003e8000b000005 */
[----:B------:R1:W-:Y:S01]  /*3190*/  STS [UR6+0x150], R4 ;  /* 0x00015004ff007988 */ /* 0x0003e20008000806 */
[----:B------:R-:W-:Y:S05]  /*31a0*/  BRA `(.L_x_58) ;  /* 0x0000000000107947 */ /* 0x000fea0003800000 */
.L_x_57:
[----:B------:R-:W-:Y:S02]  /*31b0*/  MOV R0, 0xffffffff ;  /* 0xffffffff00007802 */ /* 0x000fe40000000f00 */
[----:B------:R-:W-:-:S03]  /*31c0*/  MOV R4, 0x31f0 ;  /* 0x000031f000047802 */ /* 0x000fc60000000f00 */
[----:B------:R1:W-:Y:S04]  /*31d0*/  STS [UR6+0x150], R0 ;  /* 0x00015000ff007988 */ /* 0x0003e80008000806 */
[----:B-1---5:R-:W-:Y:S05]  /*31e0*/  CALL.REL.NOINC `($__internal_1_$__cuda_sm10x_tcgen05_guardrail_trap_phase_invalid_during_alloc) ;  /* 0x00000070000c7944 */ /* 0x022fea0003c00000 */
.L_x_58:
[----:B------:R-:W-:Y:S05]  /*31f0*/  WARPSYNC.ALL ;  /* 0x0000000000007948 */ /* 0x000fea0003800000 */
[----:B------:R-:W2:Y:S01]  /*3200*/  S2UR UR4, SR_CgaCtaId ;  /* 0x00000000000479c3 */ /* 0x000ea20000008800 */
[----:B------:R-:W-:Y:S01]  /*3210*/  UMOV UR17, 0x400 ;  /* 0x0000040000117882 */ /* 0x000fe20000000000 */
[----:B------:R-:W-:-:S06]  /*3220*/  NOP ;  /* 0x0000000000007918 */ /* 0x000fcc0000000000 */
[----:B------:R-:W-:Y:S06]  /*3230*/  BAR.ARV 0x6, 0xa0 ;  /* 0x0182800000007b1d */ /* 0x000fec0000002000 */
[----:B------:R-:W3:Y:S01]  /*3240*/  LDCU UR5, c[0x0][0x38c] ;  /* 0x00007180ff0577ac */ /* 0x000ee20008000800 */
[----:B------:R-:W-:Y:S01]  /*3250*/  LOP3.LUT R2, R2, 0xffff, RZ, 0xc0, !PT ;  /* 0x0000ffff02027812 */ /* 0x000fe200078ec0ff */
[----:B------:R-:W-:Y:S01]  /*3260*/  IMAD.MOV.U32 R11, RZ, RZ, 0x1 ;  /* 0x00000001ff0b7424 */ /* 0x000fe200078e00ff */
[----:B------:R-:W-:Y:S01]  /*3270*/  CS2R R8, SRZ ;  /* 0x0000000000087805 */ /* 0x000fe2000001ff00 */
[----:B------:R-:W4:Y:S01]  /*3280*/  LDCU UR8, c[0x0][0x38c] ;  /* 0x00007180ff0877ac */ /* 0x000f220008000800 */
[----:B------:R-:W-:Y:S01]  /*3290*/  R2UR UR19, R2 ;  /* 0x00000000021372ca */ /* 0x000fe200000e0000 */
[----:B------:R-:W-:Y:S01]  /*32a0*/  IMAD.MOV.U32 R10, RZ, RZ, RZ ;  /* 0x000000ffff0a7224 */ /* 0x000fe200078e00ff */
[----:B------:R-:W-:Y:S01]  /*32b0*/  UMOV UR22, URZ ;  /* 0x000000ff00167c82 */ /* 0x000fe20008000000 */
[----:B------:R-:W-:Y:S01]  /*32c0*/  UMOV UR14, URZ ;  /* 0x000000ff000e7c82 */ /* 0x000fe20008000000 */
[----:B--2---:R-:W-:Y:S01]  /*32d0*/  ULEA UR17, UR4, UR17, 0x18 ;  /* 0x0000001104117291 */ /* 0x004fe2000f8ec0ff */
[----:B------:R-:W-:Y:S01]  /*32e0*/  UMOV UR26, 0x0 ;  /* 0x00000000001a7882 */ /* 0x000fe20000000000 */
[----:B------:R-:W-:-:S02]  /*32f0*/  UMOV UR27, 0x4400490 ;  /* 0x04400490001b7882 */ /* 0x000fc40000000000 */
[----:B------:R-:W-:Y:S02]  /*3300*/  UIADD3 UR6, UPT, UPT, UR17, 0x8800, URZ ;  /* 0x0000880011067890 */ /* 0x000fe4000fffe0ff */
[----:B------:R-:W-:Y:S02]  /*3310*/  UIADD3 UR7, UPT, UPT, UR17, 0xd800, URZ ;  /* 0x0000d80011077890 */ /* 0x000fe4000fffe0ff */
[----:B---3--:R-:W-:Y:S01]  /*3320*/  UIADD3 UR5, UPT, UPT, UR5, 0x1f, URZ ;  /* 0x0000001f05057890 */ /* 0x008fe2000fffe0ff */
[----:B-1----:R-:W1:Y:S01]  /*3330*/  LDS R0, [UR17+0x150] ;  /* 0x00015011ff007984 */ /* 0x002e620008000800 */
[----:B------:R-:W-:Y:S02]  /*3340*/  USHF.R.U32.HI UR6, URZ, 0x4, UR6 ;  /* 0x00000004ff067899 */ /* 0x000fe40008011606 */
[----:B------:R-:W-:Y:S02]  /*3350*/  USHF.R.S32.HI UR4, URZ, 0x1f, UR5 ;  /* 0x0000001fff047899 */ /* 0x000fe40008011405 */
[----:B------:R-:W-:-:S02]  /*3360*/  ULOP3.LUT UR6, UR6, 0x3fff, URZ, 0xc0, !UPT ;  /* 0x00003fff06067892 */ /* 0x000fc4000f8ec0ff */
[----:B------:R-:W-:Y:S02]  /*3370*/  ULEA.HI UR4, UR4, UR5, URZ, 0x5 ;  /* 0x0000000504047291 */ /* 0x000fe4000f8f28ff */
[----:B------:R-:W-:Y:S02]  /*3380*/  USHF.R.U32.HI UR5, URZ, 0x4, UR7 ;  /* 0x00000004ff057899 */ /* 0x000fe40008011607 */
[----:B------:R-:W-:Y:S02]  /*3390*/  USHF.R.S32.HI UR28, URZ, 0x5, UR4 ;  /* 0x00000005ff1c7899 */ /* 0x000fe40008011404 */
[----:B------:R-:W-:Y:S02]  /*33a0*/  ULOP3.LUT UR5, UR5, 0x3fff, URZ, 0xc0, !UPT ;  /* 0x00003fff05057892 */ /* 0x000fe4000f8ec0ff */
[----:B------:R-:W-:Y:S02]  /*33b0*/  UISETP.LT.AND UP0, UPT, UR28, 0x1, UPT ;  /* 0x000000011c00788c */ /* 0x000fe4000bf01270 */
[----:B------:R-:W-:-:S02]  /*33c0*/  ULOP3.LUT UR20, UR6, 0x10000, URZ, 0xfc, !UPT ;  /* 0x0001000006147892 */ /* 0x000fc4000f8efcff */
[----:B------:R-:W-:Y:S02]  /*33d0*/  USEL UR29, UR28, 0x1, !UP0 ;  /* 0x000000011c1d7887 */ /* 0x000fe4000c000000 */
[----:B------:R-:W-:Y:S02]  /*33e0*/  ULOP3.LUT UR21, UR5, 0x10000, URZ, 0xfc, !UPT ;  /* 0x0001000005157892 */ /* 0x000fe4000f8efcff */
[----:B------:R-:W-:Y:S02]  /*33f0*/  UIADD3 UR29, UPT, UPT, -UR29, URZ, URZ ;  /* 0x000000ff1d1d7290 */ /* 0x000fe4000fffe1ff */
[----:B----4-:R-:W-:Y:S01]  /*3400*/  UISETP.GE.AND UP4, UPT, UR8, 0x1, UPT ;  /* 0x000000010800788c */ /* 0x010fe2000bf86270 */
[----:B------:R-:W-:Y:S01]  /*3410*/  UMOV UR24, 0x0 ;  /* 0x0000000000187882 */ /* 0x000fe20000000000 */
[----:B------:R-:W-:Y:S01]  /*3420*/  UMOV UR25, 0x4400490 ;  /* 0x0440049000197882 */ /* 0x000fe20000000000 */
[----:B-1----:R-:W-:-:S15]  /*3430*/  R2UR UR30, R0 ;  /* 0x00000000001e72ca */ /* 0x002fde00000e0000 */
.L_x_67:
[----:B------:R-:W-:Y:S02]  /*3440*/  LEA R0, R10, UR17, 0x3 ;  /* 0x000000110a007c11 */ /* 0x000fe4000f8e18ff */
[----:B------:R-:W-:Y:S02]  /*3450*/  SHF.L.U32 R5, R9, 0x1f, RZ ;  /* 0x0000001f09057819 */ /* 0x000fe400000006ff */
[----:B------:R-:W-:Y:S01]  /*3460*/  PLOP3.LUT P0, PT, PT, PT, UP4, 0x80, 0x8 ;  /* 0x000000000008781c */ /* 0x000fe20003f0f048 */
[----:B------:R-:W-:Y:S01]  /*3470*/  VIADD R3, R0, 0xb0 ;  /* 0x000000b000037836 */ /* 0x000fe20000000000 */
[----:B-1----:R-:W1:Y:S02]  /*3480*/  SYNCS.PHASECHK.TRANS64.TRYWAIT P1, [R0+URZ+0xa0], R5 ;  /* 0x0000a005000075a7 */ /* 0x002e6400080211ff */
[----:B-1-3--:R-:W-:Y:S09]  /*3490*/  @!P1 BRA `(.L_x_61) ;  /* 0x0000006400609947 */ /* 0x00aff20003800000 */
.L_x_156:
[----:B------:R-:W-:Y:S01]  /*34a0*/  LEA R4, R10, UR17, 0x4 ;  /* 0x000000110a047c11 */ /* 0x000fe2000f8e20ff */
[----:B------:R-:W-:Y:S01]  /*34b0*/  @UP4 ULEA UR4, UR14, UR17, 0x3 ;  /* 0x000000110e044291 */ /* 0x000fe2000f8e18ff */
[----:B------:R-:W-:Y:S01]  /*34c0*/  PLOP3.LUT P2, PT, PT, PT, PT, 0x80, 0x8 ;  /* 0x000000000008781c */ /* 0x000fe20003f4f070 */
[----:B------:R-:W-:Y:S01]  /*34d0*/  ULEA UR23, UR22, UR17, 0x3 ;  /* 0x0000001116177291 */ /* 0x000fe2000f8e18ff */
[----:B------:R-:W-:Y:S02]  /*34e0*/  PRMT R3, RZ, 0x654, R3 ;  /* 0x00000654ff037816 */ /* 0x000fe40000000003 */
[----:B-1----:R-:W1:Y:S01]  /*34f0*/  LDS.128 R4, [R4+0x130] ;  /* 0x0001300004047984 */ /* 0x002e620000000c00 */
[----:B------:R-:W-:Y:S02]  /*3500*/  @P0 SHF.L.U32 R2, R8, 0x1f, RZ ;  /* 0x0000001f08020819 */ /* 0x000fe400000006ff */
[----:B------:R-:W-:Y:S01]  /*3510*/  SHF.L.U32 R0, R11, 0x1f, RZ ;  /* 0x0000001f0b007819 */ /* 0x000fe200000006ff */
[----:B------:R-:W-:Y:S01]  /*3520*/  @!PT LDS RZ, [RZ] ;  /* 0x00000000fffff984 */ /* 0x000fe20000000800 */
[----:B------:R-:W-:Y:S01]  /*3530*/  @!PT LDS RZ, [RZ] ;  /* 0x00000000fffff984 */ /* 0x000fe20000000800 */
[----:B------:R-:W-:Y:S01]  /*3540*/  @!PT LDS RZ, [RZ] ;  /* 0x00000000fffff984 */ /* 0x000fe20000000800 */
[----:B------:R-:W-:Y:S01]  /*3550*/  @!PT LDS RZ, [RZ] ;  /* 0x00000000fffff984 */ /* 0x000fe20000000800 */
[----:B------:R2:W-:Y:S06]  /*3560*/  MEMBAR.ALL.CTA ;  /* 0x0000000000007992 */ /* 0x0005ec0000008000 */
[----:B--2---:R-:W2:Y:S02]  /*3570*/  FENCE.VIEW.ASYNC.S ;  /* 0x00000000000073c6 */ /* 0x004ea40000000000 */
[----:B--2---:R2:W-:Y:S01]  /*3580*/  SYNCS.ARRIVE.TRANS64.RED.A1T0 RZ, [R3+URZ], RZ ;  /* 0x000000ff03ff79a7 */ /* 0x0045e200081004ff */
[----:B------:R2:W3:Y:S01]  /*3590*/  @P0 SYNCS.PHASECHK.TRANS64.TRYWAIT P2, [UR4], R2 ;  /* 0x00000002ff0005a7 */ /* 0x0004e20008041104 */
[----:B------:R-:W-:Y:S01]  /*35a0*/  ULEA.HI UR4, UR22, UR22, URZ, 0x1 ;  /* 0x0000001616047291 */ /* 0x000fe2000f8f08ff */
[----:B-1----:R-:W-:-:S03]  /*35b0*/  LOP3.LUT P1, RZ, R6, 0x1, RZ, 0xc0, !PT ;  /* 0x0000000106ff7812 */ /* 0x002fc6000782c0ff */
[----:B------:R-:W-:Y:S02]  /*35c0*/  USHF.L.U32 UR18, UR4, 0x7, URZ ;  /* 0x0000000704127899 */ /* 0x000fe400080006ff */
[----:B------:R-:W-:Y:S02]  /*35d0*/  ULOP3.LUT UR4, UR4, 0xffe, URZ, 0xc0, !UPT ;  /* 0x00000ffe04047892 */ /* 0x000fe4000f8ec0ff */
[----:B------:R-:W-:Y:S02]  /*35e0*/  ULOP3.LUT UR18, UR18, 0xffffff00, URZ, 0xc0, !UPT ;  /* 0xffffff0012127892 */ /* 0x000fe4000f8ec0ff */
[----:B------:R-:W-:Y:S02]  /*35f0*/  UIADD3 UR4, UPT, UPT, -UR4, UR22, URZ ;  /* 0x0000001604047290 */ /* 0x000fe4000fffe1ff */
[----:B------:R-:W-:Y:S01]  /*3600*/  UIADD3 UR18, UPT, UPT, UR30, UR18, URZ ;  /* 0x000000121e127290 */ /* 0x000fe2000fffe0ff */
[----:B------:R-:W1:Y:S03]  /*3610*/  SYNCS.PHASECHK.TRANS64.TRYWAIT P0, [UR23+0xe0], R0 ;  /* 0x0000e000ff0075a7 */ /* 0x000e660008001117 */
[----:B------:R-:W-:Y:S01]  /*3620*/  ULEA UR18, UR4, UR18, 0x14 ;  /* 0x0000001204127291 */ /* 0x000fe2000f8ea0ff */
[----:B-123--:R-:W-:Y:S11]  /*3630*/  @!P0 BRA `(.L_x_62) ;  /* 0x00000064000c8947 */ /* 0x00eff60003800000 */
.L_x_158:
[----:B------:R-:W-:Y:S01]  /*3640*/  IADD3 R10, PT, PT, R10, 0x1, RZ ;  /* 0x000000010a0a7810 */ /* 0x000fe20007ffe0ff */
[----:B------:R-:W-:Y:S06]  /*3650*/  BRA.U !UP4, `(.L_x_63) ;  /* 0x000000010c987547 */ /* 0x000fec000b800000 */
[----:B------:R-:W-:Y:S01]  /*3660*/  UPLOP3.LUT UP2, UPT, UPT, UPT, UPT, 0x40, 0x4 ;  /* 0x000000000004789c */ /* 0x000fe20003f4e870 */
[----:B------:R-:W-:Y:S01]  /*3670*/  UMOV UR16, UR29 ;  /* 0x0000001d00107c82 */ /* 0x000fe20008000000 */
[----:B------:R-:W-:Y:S01]  /*3680*/  UMOV UR15, UR28 ;  /* 0x0000001c000f7c82 */ /* 0x000fe20008000000 */
[----:B------:R-:W-:-:S08]  /*3690*/  UMOV UR6, UR14 ;  /* 0x0000000e00067c82 */ /* 0x000fd00008000000 */
.L_x_66:
[----:B------:R-:W-:Y:S02]  /*36a0*/  UIADD3 UR16, UPT, UPT, UR16, 0x1, URZ ;  /* 0x0000000110107890 */ /* 0x000fe4000fffe0ff */
[----:B--2---:R-:W-:Y:S02]  /*36b0*/  ULEA UR5, UR6, UR17, 0x3 ;  /* 0x0000001106057291 */ /* 0x004fe4000f8e18ff */
[----:B------:R-:W-:Y:S01]  /*36c0*/  UISETP.NE.AND UP3, UPT, UR16, URZ, UPT ;  /* 0x000000ff1000728c */ /* 0x000fe2000bf65270 */
[----:B---3--:R-:W-:Y:S10]  /*36d0*/  @P2 BRA `(.L_x_64) ;  /* 0x00000000000c2947 */ /* 0x008ff40003800000 */
[----:B-1----:R-:W-:Y:S04]  /*36e0*/  SHF.L.U32 R3, R8, 0x1f, RZ ;  /* 0x0000001f08037819 */ /* 0x002fe800000006ff */
[----:B------:R-:W1:Y:S02]  /*36f0*/  SYNCS.PHASECHK.TRANS64.TRYWAIT P0, [UR5], R3 ;  /* 0x00000003ff0075a7 */ /* 0x000e640008001105 */
[----:B-1----:R-:W-:Y:S05]  /*3700*/  @!P0 BRA `(.L_x_65) ;  /* 0x0000006000f08947 */ /* 0x002fea0003800000 */
.L_x_64:
[----:B------:R-:W-:Y:S01]  /*3710*/  UISETP.NE.AND UP0, UPT, UR15, 0x1, UPT ;  /* 0x000000010f00788c */ /* 0x000fe2000bf05270 */
[----:B------:R-:W-:Y:S01]  /*3720*/  PLOP3.LUT P2, PT, PT, PT, PT, 0x80, 0x8 ;  /* 0x000000000008781c */ /* 0x000fe20003f4f070 */
[----:B------:R-:W-:Y:S02]  /*3730*/  UIADD3 UR4, UPT, UPT, UR6, 0x1, URZ ;  /* 0x0000000106047890 */ /* 0x000fe4000fffe0ff */
[----:B------:R-:W-:Y:S02]  /*3740*/  ULEA UR12, UR6, UR21, 0xa ;  /* 0x00000015060c7291 */ /* 0x000fe4000f8e50ff */
[----:B------:R-:W-:Y:S01]  /*3750*/  UISETP.NE.AND UP1, UPT, UR4, 0x5, UPT ;  /* 0x000000050400788c */ /* 0x000fe2000bf25270 */
[----:B------:R-:W-:Y:S01]  /*3760*/  PLOP3.LUT P0, PT, PT, PT, UP0, 0x80, 0x8 ;  /* 0x000000000008781c */ /* 0x000fe20003f0f008 */
[----:B------:R-:W-:Y:S02]  /*3770*/  UIADD3 UR10, UPT, UPT, UR12, 0x2, URZ ;  /* 0x000000020c0a7890 */ /* 0x000fe4000fffe0ff */
[----:B------:R-:W-:Y:S02]  /*3780*/  USEL UR7, URZ, 0x1, UP1 ;  /* 0x00000001ff077887 */ /* 0x000fe40008800000 */
[----:B------:R-:W-:Y:S02]  /*3790*/  USEL UR14, UR4, URZ, UP1 ;  /* 0x000000ff040e7287 */ /* 0x000fe40008800000 */
[----:B------:R-:W-:Y:S02]  /*37a0*/  UIADD3 UR15, UPT, UPT, UR15, -0x1, URZ ;  /* 0xffffffff0f0f7890 */ /* 0x000fe4000fffe0ff */
[----:B------:R-:W-:Y:S01]  /*37b0*/  @UP0 ULEA UR4, UR14, UR17, 0x3 ;  /* 0x000000110e040291 */ /* 0x000fe2000f8e18ff */
[----:B------:R-:W-:Y:S01]  /*37c0*/  LOP3.LUT R8, R8, UR7, RZ, 0x3c, !PT ;  /* 0x0000000708087c12 */ /* 0x000fe2000f8e3cff */
[----:B------:R-:W-:Y:S01]  /*37d0*/  UIADD3 UR7, UPT, UPT, UR5, 0x28, URZ ;  /* 0x0000002805077890 */ /* 0x000fe2000fffe0ff */
[----:B------:R-:W-:Y:S02]  /*37e0*/  UMOV UR13, 0x80004020 ;  /* 0x80004020000d7882 */ /* 0x000fe40000000000 */
[----:B-1----:R-:W-:Y:S01]  /*37f0*/  @P0 SHF.L.U32 R0, R8, 0x1f, RZ ;  /* 0x0000001f08000819 */ /* 0x002fe200000006ff */
[----:B------:R-:W-:Y:S01]  /*3800*/  UMOV UR5, 0x80004020 ;  /* 0x8000402000057882 */ /* 0x000fe20000000000 */
[----:B------:R-:W-:Y:S01]  /*3810*/  UMOV UR11, 0x80004020 ;  /* 0x80004020000b7882 */ /* 0x000fe20000000000 */
[----:B------:R-:W-:Y:S01]  /*3820*/  UMOV UR9, 0x80004020 ;  /* 0x8000402000097882 */ /* 0x000fe20000000000 */
[----:B------:R2:W3:Y:S01]  /*3830*/  @P0 SYNCS.PHASECHK.TRANS64.TRYWAIT P2, [UR4], R0 ;  /* 0x00000000ff0005a7 */ /* 0x0004e20008041104 */
[----:B------:R-:W-:Y:S03]  /*3840*/  ULEA UR4, UR6, UR20, 0x8 ;  /* 0x0000001406047291 */ /* 0x000fe6000f8e40ff */
[----:B------:R-:W-:Y:S01]  /*3850*/  UMOV UR6, UR14 ;  /* 0x0000000e00067c82 */ /* 0x000fe20008000000 */
[----:B------:R-:W-:Y:S05]  /*3860*/  UIADD3 UR8, UPT, UPT, UR4, 0x2, URZ ;  /* 0x0000000204087890 */ /* 0x000fea000fffe0ff */
[----:B------:R2:W-:Y:S01]  /*3870*/  UTCHMMA gdesc[UR4], gdesc[UR12], tmem[UR18], tmem[UR26], idesc[UR27], UP2 ;  /* 0x00ff1a0c040075ea */ /* 0x0005e20009000012 */
[----:B------:R-:W-:Y:S03]  /*3880*/  UPLOP3.LUT UP2, UPT, UPT, UPT, UPT, 0x80, 0x8 ;  /* 0x000000000008789c */ /* 0x000fe60003f4f070 */
[----:B------:R2:W-:Y:S01]  /*3890*/  UTCHMMA gdesc[UR8], gdesc[UR10], tmem[UR18], tmem[UR24], idesc[UR25], UPT ;  /* 0x00ff180a080075ea */ /* 0x0005e2000b800012 */
[----:B------:R2:W-:Y:S01]  /*38a0*/  UTCBAR.MULTICAST [UR7], URZ, UR19 ;  /* 0x000000ff070073e9 */ /* 0x0005e20008000813 */
[----:B------:R-:W-:Y:S06]  /*38b0*/  BRA.U UP3, `(.L_x_66) ;  /* 0xfffffffd03787547 */ /* 0x000fec000b83ffff */
.L_x_63:
[----:B--2---:R-:W-:Y:S01]  /*38c0*/  UIADD3 UR4, UPT, UPT, UR22, 0x1, URZ ;  /* 0x0000000116047890 */ /* 0x004fe2000fffe0ff */
[C---:B------:R-:W-:Y:S01]  /*38d0*/  ISETP.NE.AND P0, PT, R10.reuse, 0x2, PT ;  /* 0x000000020a00780c */ /* 0x040fe20003f05270 */
[----:B------:R-:W-:Y:S02]  /*38e0*/  UIADD3 UR5, UPT, UPT, UR23, 0xc0, URZ ;  /* 0x000000c017057890 */ /* 0x000fe4000fffe0ff */
[----:B------:R-:W-:Y:S01]  /*38f0*/  UISETP.NE.AND UP0, UPT, UR4, 0x4, UPT ;  /* 0x000000040400788c */ /* 0x000fe2000bf05270 */
[----:B-1----:R-:W-:Y:S02]  /*3900*/  SEL R0, RZ, 0x1, P0 ;  /* 0x00000001ff007807 */ /* 0x002fe40000000000 */
[----:B------:R-:W-:Y:S01]  /*3910*/  SEL R10, R10, RZ, P0 ;  /* 0x000000ff0a0a7207 */ /* 0x000fe20000000000 */
[----:B------:R-:W-:Y:S01]  /*3920*/  USEL UR6, URZ, 0x1, UP0 ;  /* 0x00000001ff067887 */ /* 0x000fe20008000000 */
[----:B------:R-:W-:Y:S01]  /*3930*/  LOP3.LUT R9, R9, R0, RZ, 0x3c, !PT ;  /* 0x0000000009097212 */ /* 0x000fe200078e3cff */
[----:B------:R-:W-:Y:S01]  /*3940*/  USEL UR22, UR4, URZ, UP0 ;  /* 0x000000ff04167287 */ /* 0x000fe20008000000 */
[----:B------:R1:W-:Y:S03]  /*3950*/  UTCBAR [UR5], URZ ;  /* 0x000000ff050073e9 */ /* 0x0003e600080000ff */
[----:B------:R-:W-:Y:S01]  /*3960*/  LOP3.LUT R11, R11, UR6, RZ, 0x3c, !PT ;  /* 0x000000060b0b7c12 */ /* 0x000fe2000f8e3cff */
[----:B------:R-:W-:Y:S07]  /*3970*/  @P1 BRA `(.L_x_67) ;  /* 0xfffffff800b01947 */ /* 0x000fee000383ffff */
[----:B------:R-:W2:Y:S01]  /*3980*/  S2UR UR8, SR_CgaCtaId ;  /* 0x00000000000879c3 */ /* 0x000ea20000008800 */
[----:B------:R-:W-:Y:S01]  /*3990*/  ELECT P0, URZ, PT ;  /* 0x0000000000ff782f */ /* 0x000fe20003800000 */
[----:B------:R-:W-:Y:S01]  /*39a0*/  IMAD.MOV.U32 R0, RZ, RZ, 0x1 ;  /* 0x00000001ff007424 */ /* 0x000fe200078e00ff */
[----:B------:R-:W-:Y:S01]  /*39b0*/  UIADD3 UR17, UPT, UPT, UR17, 0xe0, URZ ;  /* 0x000000e011117890 */ /* 0x000fe2000fffe0ff */
[----:B------:R-:W-:Y:S01]  /*39c0*/  SHF.L.U32 R3, R11, 0x1f, RZ ;  /* 0x0000001f0b037819 */ /* 0x000fe200000006ff */
[----:B------:R-:W-:-:S03]  /*39d0*/  UMOV UR4, 0x40 ;  /* 0x0000004000047882 */ /* 0x000fc60000000000 */
[----:B------:R-:W-:Y:S01]  /*39e0*/  UVIRTCOUNT.DEALLOC.SMPOOL 0x80 ;  /* 0x000000800000784c */ /* 0x000fe20000000000 */
[----:B--2---:R-:W-:Y:S02]  /*39f0*/  ULEA UR8, UR8, UR4, 0x18 ;  /* 0x0000000408087291 */ /* 0x004fe4000f8ec0ff */
[----:B------:R-:W-:-:S07]  /*3a00*/  ULEA UR4, UR22, UR17, 0x3 ;  /* 0x0000001116047291 */ /* 0x000fce000f8e18ff */
[----:B------:R2:W-:Y:S02]  /*3a10*/  @P0 STS.U8 [UR8+0x1c], R0 ;  /* 0x00001c00ff000988 */ /* 0x0005e40008000008 */
[----:B------:R-:W4:Y:S02]  /*3a20*/  SYNCS.PHASECHK.TRANS64.TRYWAIT P0, [UR4], R3 ;  /* 0x00000003ff0075a7 */ /* 0x000f240008001104 */
[----:B--2-4-:R-:W-:Y:S05]  /*3a30*/  @!P0 BRA `(.L_x_68) ;  /* 0x00000060003c8947 */ /* 0x014fea0003800000 */
.L_x_161:
[----:B------:R-:W-:-:S04]  /*3a40*/  UIADD3 UR4, UPT, UPT, UR22, 0x1, URZ ;  /* 0x0000000116047890 */ /* 0x000fc8000fffe0ff */
[----:B------:R-:W-:-:S04]  /*3a50*/  UISETP.NE.AND UP0, UPT, UR4, 0x4, UPT ;  /* 0x000000040400788c */ /* 0x000fc8000bf05270 */
[----:B------:R-:W-:Y:S02]  /*3a60*/  USEL UR6, URZ, 0x1, UP0 ;  /* 0x00000001ff067887 */ /* 0x000fe40008000000 */
[----:B------:R-:W-:-:S04]  /*3a70*/  USEL UR4, UR4, URZ, UP0 ;  /* 0x000000ff04047287 */ /* 0x000fc80008000000 */
[----:B-1----:R-:W-:Y:S01]  /*3a80*/  ULEA UR5, UR4, UR17, 0x3 ;  /* 0x0000001104057291 */ /* 0x002fe2000f8e18ff */
[----:B------:R-:W-:-:S04]  /*3a90*/  LOP3.LUT R2, R11, UR6, RZ, 0x3c, !PT ;  /* 0x000000060b027c12 */ /* 0x000fc8000f8e3cff */
[----:B--2---:R-:W-:-:S04]  /*3aa0*/  SHF.L.U32 R3, R2, 0x1f, RZ ;  /* 0x0000001f02037819 */ /* 0x004fc800000006ff */
[----:B------:R-:W1:Y:S02]  /*3ab0*/  SYNCS.PHASECHK.TRANS64.TRYWAIT P0, [UR5], R3 ;  /* 0x00000003ff0075a7 */ /* 0x000e640008001105 */
[----:B-1----:R-:W-:Y:S05]  /*3ac0*/  @!P0 BRA `(.L_x_69) ;  /* 0x0000006000308947 */ /* 0x002fea0003800000 */
.L_x_163:
        /* <DEDUP_REMOVED lines=9> */
.L_x_165:
[----:B------:R-:W-:-:S04]  /*3b60*/  UIADD3 UR4, UPT, UPT, UR4, 0x1, URZ ;  /* 0x0000000104047890 */ /* 0x000fc8000fffe0ff */
[----:B------:R-:W-:-:S04]  /*3b70*/  UISETP.NE.AND UP0, UPT, UR4, 0x4, UPT ;  /* 0x000000040400788c */ /* 0x000fc8000bf05270 */
[----:B------:R-:W-:Y:S02]  /*3b80*/  USEL UR5, URZ, 0x1, UP0 ;  /* 0x00000001ff057887 */ /* 0x000fe40008000000 */
[----:B------:R-:W-:-:S04]  /*3b90*/  USEL UR4, UR4, URZ, UP0 ;  /* 0x000000ff04047287 */ /* 0x000fc80008000000 */
[----:B------:R-:W-:Y:S01]  /*3ba0*/  ULEA UR4, UR4, UR17, 0x3 ;  /* 0x0000001104047291 */ /* 0x000fe2000f8e18ff */
[----:B-1----:R-:W-:-:S04]  /*3bb0*/  LOP3.LUT R3, R2, UR5, RZ, 0x3c, !PT ;  /* 0x0000000502037c12 */ /* 0x002fc8000f8e3cff */
[----:B------:R-:W-:-:S04]  /*3bc0*/  SHF.L.U32 R3, R3, 0x1f, RZ ;  /* 0x0000001f03037819 */ /* 0x000fc800000006ff */
[----:B------:R-:W1:Y:S02]  /*3bd0*/  SYNCS.PHASECHK.TRANS64.TRYWAIT P0, [UR4], R3 ;  /* 0x00000003ff0075a7 */ /* 0x000e640008001104 */
[----:B-1----:R-:W-:Y:S05]  /*3be0*/  @!P0 BRA `(.L_x_71) ;  /* 0x0000006000188947 */ /* 0x002fea0003800000 */
.L_x_167:
[----:B------:R-:W-:Y:S01]  /*3bf0*/  NOP ;  /* 0x0000000000007918 */ /* 0x000fe20000000000 */
[----:B-1----:R-:W1:Y:S01]  /*3c00*/  LDS R0, [UR8+0x14] ;  /* 0x00001408ff007984 */ /* 0x002e620008000800 */
[----:B------:R-:W-:Y:S01]  /*3c10*/  ULOP3.LUT UR4, UR30, 0xffff, URZ, 0xc0, !UPT ;  /* 0x0000ffff1e047892 */ /* 0x000fe2000f8ec0ff */
[----:B------:R-:W-:Y:S01]  /*3c20*/  UMOV UR5, 0xffff ;  /* 0x0000ffff00057882 */ /* 0x000fe20000000000 */
[----:B------:R-:W-:Y:S02]  /*3c30*/  UMOV UR6, 0x1 ;  /* 0x0000000100067882 */ /* 0x000fe40000000000 */
[----:B------:R-:W-:-:S04]  /*3c40*/  USHF.R.U32.HI UR4, URZ, 0x5, UR4 ;  /* 0x00000005ff047899 */ /* 0x000fc80008011604 */
[----:B------:R-:W-:Y:S02]  /*3c50*/  USHF.L.U32 UR5, UR5, UR4, URZ ;  /* 0x0000000405057299 */ /* 0x000fe400080006ff */
[----:B------:R-:W-:-:S04]  /*3c60*/  USHF.L.U32 UR4, UR6, UR4, URZ ;  /* 0x0000000406047299 */ /* 0x000fc800080006ff */
[----:B-1----:R-:W-:-:S04]  /*3c70*/  LOP3.LUT R0, R0, UR5, RZ, 0xc0, !PT ;  /* 0x0000000500007c12 */ /* 0x002fc8000f8ec0ff */
[----:B------:R-:W-:-:S13]  /*3c80*/  ISETP.NE.AND P0, PT, R0, UR5, PT ;  /* 0x0000000500007c0c */ /* 0x000fda000bf05270 */
[----:B------:R-:W-:Y:S05]  /*3c90*/  @P0 BRA `(.L_x_72) ;  /* 0x0000000000580947 */ /* 0x000fea0003800000 */
[----:B------:R-:W1:Y:S02]  /*3ca0*/  LDS R0, [UR8+0x18] ;  /* 0x00001808ff007984 */ /* 0x000e640008000800 */
[----:B-1----:R-:W-:-:S04]  /*3cb0*/  LOP3.LUT R0, R0, UR4, RZ, 0xc0, !PT ;  /* 0x0000000400007c12 */ /* 0x002fc8000f8ec0ff */
[----:B------:R-:W-:-:S13]  /*3cc0*/  ISETP.NE.AND P0, PT, R0, UR4, PT ;  /* 0x0000000400007c0c */ /* 0x000fda000bf05270 */
[----:B------:R-:W-:Y:S05]  /*3cd0*/  @P0 BRA `(.L_x_73) ;  /* 0x00000000003c0947 */ /* 0x000fea0003800000 */
[----:B------:R-:W1:Y:S01]  /*3ce0*/  S2R R2, SR_LANEID ;  /* 0x0000000000027919 */ /* 0x000e620000000000 */
[----:B------:R-:W-:Y:S01]  /*3cf0*/  ULOP3.LUT UR5, URZ, UR5, URZ, 0x33, !UPT ;  /* 0x00000005ff057292 */ /* 0x000fe2000f8e33ff */
[----:B------:R-:W-:Y:S01]  /*3d00*/  LOP3.LUT R4, RZ, UR4, RZ, 0x33, !PT ;  /* 0x00000004ff047c12 */ /* 0x000fe2000f8e33ff */
[----:B------:R-:W-:Y:S02]  /*3d10*/  VOTEU.ANY UR4, UPT, PT ;  /* 0x0000000000047886 */ /* 0x000fe400038e0100 */
[----:B------:R-:W-:Y:S01]  /*3d20*/  UFLO.U32 UR4, UR4 ;  /* 0x00000004000472bd */ /* 0x000fe200080e0000 */
[----:B------:R-:W2:Y:S01]  /*3d30*/  REDUX UR6, R4 ;  /* 0x00000000040673c4 */ /* 0x000ea20000000000 */
[----:B------:R-:W-:-:S06]  /*3d40*/  IMAD.U32 R0, RZ, RZ, UR5 ;  /* 0x00000005ff007e24 */ /* 0x000fcc000f8e00ff */
[----:B------:R4:W-:Y:S01]  /*3d50*/  UTCATOMSWS.AND URZ, UR5 ;  /* 0x0000000500ff79e3 */ /* 0x0009e20008000000 */
[----:B------:R-:W3:Y:S01]  /*3d60*/  REDUX UR7, R0 ;  /* 0x00000000000773c4 */ /* 0x000ee20000000000 */
[----:B-1----:R-:W-:Y:S01]  /*3d70*/  ISETP.EQ.U32.AND P0, PT, R2, UR4, PT ;  /* 0x0000000402007c0c */ /* 0x002fe2000bf02070 */
[----:B--2---:R-:W-:Y:S01]  /*3d80*/  IMAD.U32 R2, RZ, RZ, UR6 ;  /* 0x00000006ff027e24 */ /* 0x004fe2000f8e00ff */
[----:B---3--:R-:W-:-:S11]  /*3d90*/  MOV R3, UR7 ;  /* 0x0000000700037c02 */ /* 0x008fd60008000f00 */
[----:B------:R4:W-:Y:S04]  /*3da0*/  @P0 ATOMS.AND RZ, [UR8+0x14], R3 ;  /* 0x00001403ffff098c */ /* 0x0009e8000a800008 */
[----:B------:R4:W-:Y:S01]  /*3db0*/  @P0 ATOMS.AND RZ, [UR8+0x18], R2 ;  /* 0x00001802ffff098c */ /* 0x0009e2000a800008 */
[----:B------:R-:W-:Y:S05]  /*3dc0*/  BRA `(.L_x_74) ;  /* 0x0000000000147947 */ /* 0x000fea0003800000 */
.L_x_73:
[----:B------:R-:W-:Y:S02]  /*3dd0*/  MOV R2, 0x3df0 ;  /* 0x00003df000027802 */ /* 0x000fe40000000f00 */
[----:B---3-5:R-:W-:Y:S05]  /*3de0*/  CALL.REL.NOINC `($__internal_0_$__cuda_sm10x_tcgen05_guardrail_trap_col_being_dealloced_not_returned_by_alloc) ;  /* 0x0000006400007944 */ /* 0x028fea0003c00000 */
[----:B------:R-:W-:Y:S05]  /*3df0*/  BRA `(.L_x_74) ;  /* 0x0000000000087947 */ /* 0x000fea0003800000 */
.L_x_72:
[----:B------:R-:W-:Y:S02]  /*3e00*/  MOV R2, 0x3e20 ;  /* 0x00003e2000027802 */ /* 0x000fe40000000f00 */
[----:B---3-5:R-:W-:Y:S05]  /*3e10*/  CALL.REL.NOINC `($__internal_2_$__cuda_sm10x_tcgen05_guardrail_trap_unallocated_columns_being_dealloced) ;  /* 0x00000064000c7944 */ /* 0x028fea0003c00000 */
.L_x_74:
[----:B------:R-:W-:Y:S01]  /*3e20*/  NOP ;  /* 0x0000000000007918 */ /* 0x000fe20000000000 */
[----:B----4-:R-:W-:Y:S05]  /*3e30*/  EXIT ;  /* 0x000000000000794d */ /* 0x010fea0003800000 */
.L_x_56:
[----:B------:R-:W-:-:S09]  /*3e40*/  UISETP.NE.OR UP0, UPT, UR17, 0x3, !UP3 ;  /* 0x000000031100788c */ /* 0x000fd2000df05670 */
[----:B------:R-:W-:Y:S05]  /*3e50*/  BRA.U UP0, `(.L_x_75) ;  /* 0x00000011005c7547 */ /* 0x000fea000b800000 */
[----:B------:R-:W1:Y:S01]  /*3e60*/  S2UR UR10, SR_CgaCtaId ;  /* 0x00000000000a79c3 */ /* 0x000e620000008800 */
[----:B------:R-:W2:Y:S01]  /*3e70*/  LDCU UR31, c[0x0][0x370] ;  /* 0x00006e00ff1f77ac */ /* 0x000ea20008000800 */
[----:B------:R-:W-:Y:S02]  /*3e80*/  HFMA2 R13, -RZ, RZ, 0, 0 ;  /* 0x00000000ff0d7431 */ /* 0x000fe400000001ff */
[----:B------:R-:W-:Y:S01]  /*3e90*/  IMAD.MOV.U32 R15, RZ, RZ, 0x1 ;  /* 0x00000001ff0f7424 */ /* 0x000fe200078e00ff */
[----:B------:R-:W-:Y:S01]  /*3ea0*/  MOV R7, 0x2000 ;  /* 0x0000200000077802 */ /* 0x000fe20000000f00 */
[----:B------:R-:W2:Y:S01]  /*3eb0*/  LDCU.128 UR44, c[0x0][0xb10] ;  /* 0x00016200ff2c77ac */ /* 0x000ea20008000c00 */
[----:B------:R-:W-:Y:S01]  /*3ec0*/  IMAD.MOV.U32 R14, RZ, RZ, RZ ;  /* 0x000000ffff0e7224 */ /* 0x000fe200078e00ff */
[----:B------:R-:W3:Y:S01]  /*3ed0*/  LDC.64 R16, c[0x0][0x348] ;  /* 0x0000d200ff107b82 */ /* 0x000ee20000000a00 */
[----:B------:R-:W4:Y:S01]  /*3ee0*/  LDCU UR30, c[0x0][0x374] ;  /* 0x00006e80ff1e77ac */ /* 0x000f220008000800 */
[----:B------:R-:W1:Y:S06]  /*3ef0*/  LDCU UR15, c[0x0][0xb0c] ;  /* 0x00016180ff0f77ac */ /* 0x000e6c0008000800 */
[----:B------:R-:W3:Y:S01]  /*3f00*/  LDC.64 R2, c[0x0][0x888] ;  /* 0x00022200ff027b82 */ /* 0x000ee20000000a00 */
[----:B------:R-:W3:Y:S01]  /*3f10*/  LDCU UR49, c[0x0][0xb20] ;  /* 0x00016400ff3177ac */ /* 0x000ee20008000800 */
[----:B------:R-:W3:Y:S06]  /*3f20*/  LDCU UR4, c[0x0][0xb30] ;  /* 0x00016600ff0477ac */ /* 0x000eec0008000800 */
[----:B------:R-:W3:Y:S01]  /*3f30*/  LDC.64 R4, c[0x0][0x890] ;  /* 0x00022400ff047b82 */ /* 0x000ee20000000a00 */
[----:B------:R-:W-:Y:S01]  /*3f40*/  UMOV UR21, 0x400 ;  /* 0x0000040000157882 */ /* 0x000fe20000000000 */
[----:B--2---:R-:W-:-:S02]  /*3f50*/  UIMAD.WIDE.U32 UR6, UR31, UR44, URZ ;  /* 0x0000002c1f0672a5 */ /* 0x004fc4000f8e00ff */
[----:B----4-:R-:W-:Y:S02]  /*3f60*/  UIMAD.WIDE.U32 UR8, UR30, UR47, URZ ;  /* 0x0000002f1e0872a5 */ /* 0x010fe4000f8e00ff */
[----:B-1----:R-:W-:Y:S02]  /*3f70*/  ULEA UR21, UR10, UR21, 0x18 ;  /* 0x000000150a157291 */ /* 0x002fe4000f8ec0ff */
[----:B------:R-:W-:Y:S02]  /*3f80*/  UPLOP3.LUT UP3, UPT, UPT, UPT, UPT, 0x40, 0x4 ;  /* 0x000000000004789c */ /* 0x000fe40003f6e870 */
[----:B------:R-:W-:Y:S02]  /*3f90*/  UIADD3 UR37, UPT, UPT, UR21, 0x68, URZ ;  /* 0x0000006815257890 */ /* 0x000fe4000fffe0ff */
[----:B------:R-:W-:Y:S02]  /*3fa0*/  UIADD3 UR33, UPT, UPT, UR21, 0x50, URZ ;  /* 0x0000005015217890 */ /* 0x000fe4000fffe0ff */
[----:B------:R-:W-:-:S02]  /*3fb0*/  UIADD3 UR25, UPT, UPT, UR21, 0x58, URZ ;  /* 0x0000005815197890 */ /* 0x000fc4000fffe0ff */
[----:B------:R-:W-:Y:S01]  /*3fc0*/  UIADD3 UR17, UPT, UPT, UR21, 0x60, URZ ;  /* 0x0000006015117890 */ /* 0x000fe2000fffe0ff */
[----:B------:R-:W-:Y:S01]  /*3fd0*/  UMOV UR6, UR7 ;  /* 0x0000000700067c82 */ /* 0x000fe20008000000 */
[----:B------:R-:W-:Y:S01]  /*3fe0*/  UMOV UR41, UR9 ;  /* 0x0000000900297c82 */ /* 0x000fe20008000000 */
[----:B------:R-:W-:Y:S02]  /*3ff0*/  UISETP.GE.AND UP0, UPT, UR42, 0x1, UPT ;  /* 0x000000012a00788c */ /* 0x000fe4000bf06270 */
[----:B------:R-:W-:Y:S01]  /*4000*/  UISETP.NE.AND UP4, UPT, UR42, 0x1, UPT ;  /* 0x000000012a00788c */ /* 0x000fe2000bf85270 */
[----:B------:R-:W1:Y:S01]  /*4010*/  LDCU.64 UR22, c[0x0][0xb28] ;  /* 0x00016500ff1677ac */ /* 0x000e620008000a00 */
[----:B------:R-:W-:Y:S02]  /*4020*/  UISETP.NE.AND UP6, UPT, UR15, 0x1, UPT ;  /* 0x000000010f00788c */ /* 0x000fe4000bfc5270 */
[----:B------:R-:W-:Y:S02]  /*4030*/  UISETP.NE.AND UP5, UPT, UR46, 0x1, UPT ;  /* 0x000000012e00788c */ /* 0x000fe4000bfa5270 */
[----:B------:R-:W-:-:S02]  /*4040*/  UPRMT UR37, UR10, 0x654, UR37 ;  /* 0x000006540a257896 */ /* 0x000fc40008000025 */
[----:B------:R-:W-:Y:S02]  /*4050*/  USHF.R.U32.HI UR43, URZ, UR45, UR6 ;  /* 0x0000002dff2b7299 */ /* 0x000fe40008011606 */
[----:B------:R-:W-:Y:S02]  /*4060*/  UPRMT UR40, UR10, 0x654, UR33 ;  /* 0x000006540a287896 */ /* 0x000fe40008000021 */
[----:B------:R-:W-:Y:S02]  /*4070*/  UPRMT UR39, UR10, 0x654, UR25 ;  /* 0x000006540a277896 */ /* 0x000fe40008000019 */
[----:B------:R-:W-:Y:S02]  /*4080*/  UPRMT UR38, UR10, 0x654, UR17 ;  /* 0x000006540a267896 */ /* 0x000fe40008000011 */
[----:B---3--:R-:W-:Y:S02]  /*4090*/  USHF.R.U32.HI UR41, URZ, UR49, UR41 ;  /* 0x00000031ff297299 */ /* 0x008fe40008011629 */
[----:B------:R-:W-:-:S11]  /*40a0*/  UISETP.NE.AND UP2, UPT, UR4, 0x1, UPT ;  /* 0x000000010400788c */ /* 0x000fd6000bf45270 */
.L_x_86:
[C---:B------:R-:W-:Y:S02]  /*40b0*/  LEA R12, R14.reuse, UR21, 0x3 ;  /* 0x000000150e0c7c11 */ /* 0x040fe4000f8e18ff */
[----:B------:R-:W-:Y:S02]  /*40c0*/  SHF.L.U32 R9, R13, 0x1f, RZ ;  /* 0x0000001f0d097819 */ /* 0x000fe400000006ff */
[----:B------:R-:W-:Y:S02]  /*40d0*/  LEA R10, R14, UR21, 0x4 ;  /* 0x000000150e0a7c11 */ /* 0x000fe4000f8e20ff */
[----:B--2---:R-:W2:Y:S02]  /*40e0*/  SYNCS.PHASECHK.TRANS64.TRYWAIT P0, [R12+URZ+0xa0], R9 ;  /* 0x0000a0090c0075a7 */ /* 0x004ea400080011ff */
[----:B--2---:R-:W-:Y:S05]  /*40f0*/  @!P0 BRA `(.L_x_76) ;  /* 0x0000005800ec8947 */ /* 0x004fea0003800000 */
.L_x_168:
[----:B--2---:R-:W2:Y:S01]  /*4100*/  LDS.128 R8, [R10+0x130] ;  /* 0x000130000a087984 */ /* 0x004ea20000000c00 */
[----:B------:R-:W-:Y:S01]  /*4110*/  UISETP.GE.AND UP0, UPT, UR42, 0x1, UPT ;  /* 0x000000012a00788c */ /* 0x000fe2000bf06270 */
[----:B------:R-:W-:Y:S01]  /*4120*/  @!PT LDS RZ, [RZ] ;  /* 0x00000000fffff984 */ /* 0x000fe20000000800 */
[----:B------:R-:W-:Y:S01]  /*4130*/  @!PT LDS RZ, [RZ] ;  /* 0x00000000fffff984 */ /* 0x000fe20000000800 */
[----:B------:R-:W-:Y:S01]  /*4140*/  @!PT LDS RZ, [RZ] ;  /* 0x00000000fffff984 */ /* 0x000fe20000000800 */
[----:B------:R-:W-:Y:S01]  /*4150*/  @!PT LDS RZ, [RZ] ;  /* 0x00000000fffff984 */ /* 0x000fe20000000800 */
[----:B------:R3:W-:Y:S06]  /*4160*/  MEMBAR.ALL.CTA ;  /* 0x0000000000007992 */ /* 0x0007ec0000008000 */
[----:B---3--:R-:W3:Y:S01]  /*4170*/  FENCE.VIEW.ASYNC.S ;  /* 0x00000000000073c6 */ /* 0x008ee20000000000 */
[----:B--2---:R-:W-:Y:S11]  /*4180*/  LOP3.LUT P0, RZ, R10, 0x1, RZ, 0xc0, !PT ;  /* 0x000000010aff7812 */ /* 0x004ff6000780c0ff */
[----:B------:R-:W-:Y:S02]  /*4190*/  @!UPT UIADD3 URZ, UPT, UPT, URZ, URZ, URZ ;  /* 0x000000fffffff290 */ /* 0x000fe4000fffe0ff */
[----:B---3--:R-:W-:Y:S01]  /*41a0*/  VOTEU.ANY UP1, P0 ;  /* 0x0000000000ff7886 */ /* 0x008fe20000020100 */
[----:B------:R-:W-:Y:S11]  /*41b0*/  PLOP3.LUT P0, PT, PT, PT, UP1, 0x80, 0x8 ;  /* 0x000000000008781c */ /* 0x000ff60003f0f018 */
[----:B------:R-:W-:Y:S02]  /*41c0*/  @!UPT UIADD3 URZ, UPT, UPT, URZ, URZ, URZ ;  /* 0x000000fffffff290 */ /* 0x000fe4000fffe0ff */
[----:B------:R-:W-:Y:S02]  /*41d0*/  @P0 SHF.R.U32.HI R0, RZ, 0x10, R9 ;  /* 0x00000010ff000819 */ /* 0x000fe40000011609 */
[----:B------:R-:W-:Y:S02]  /*41e0*/  @P0 MOV R6, R8 ;  /* 0x0000000800060202 */ /* 0x000fe40000000f00 */
[----:B------:R-:W-:Y:S01]  /*41f0*/  @P0 R2UR UR4, R0 ;  /* 0x00000000000402ca */ /* 0x000fe200000e0000 */
[----:B------:R-:W-:Y:S01]  /*4200*/  VIADD R0, R12, 0xb0 ;  /* 0x000000b00c007836 */ /* 0x000fe20000000000 */
[----:B------:R-:W-:Y:S02]  /*4210*/  @P0 LOP3.LUT R8, R9, 0xffff, RZ, 0xc0, !PT ;  /* 0x0000ffff09080812 */ /* 0x000fe400078ec0ff */
[----:B------:R-:W-:Y:S02]  /*4220*/  @P0 R2UR UR6, R6 ;  /* 0x00000000060602ca */ /* 0x000fe400000e0000 */
[----:B------:R-:W-:Y:S02]  /*4230*/  PRMT R0, RZ, 0x654, R0 ;  /* 0x00000654ff007816 */ /* 0x000fe40000000000 */
[----:B------:R-:W-:Y:S02]  /*4240*/  @P0 R2UR UR5, R8 ;  /* 0x00000000080502ca */ /* 0x000fe400000e0000 */
[----:B------:R2:W-:Y:S03]  /*4250*/  SYNCS.ARRIVE.TRANS64.RED.A1T0 RZ, [R0+URZ], RZ ;  /* 0x000000ff00ff79a7 */ /* 0x0005e600081004ff */
[----:B------:R-:W-:Y:S04]  /*4260*/  @UP1 UMOV UR29, UR4 ;  /* 0x00000004001d1c82 */ /* 0x000fe80008000000 */
[----:B------:R-:W-:Y:S04]  /*4270*/  @UP1 UMOV UR14, UR6 ;  /* 0x00000006000e1c82 */ /* 0x000fe80008000000 */
[----:B------:R-:W-:Y:S01]  /*4280*/  @UP1 UMOV UR13, UR5 ;  /* 0x00000005000d1c82 */ /* 0x000fe20008000000 */
[----:B------:R-:W-:Y:S05]  /*4290*/  BRA.U !UP0, `(.L_x_77) ;  /* 0x0000000108a47547 */ /* 0x000fea000b800000 */
[----:B------:R-:W-:Y:S02]  /*42a0*/  UIMAD.WIDE.U32 UR18, UR13, UR47, URZ ;  /* 0x0000002f0d1272a5 */ /* 0x000fe4000f8e00ff */
[----:B------:R-:W-:Y:S02]  /*42b0*/  UIMAD.WIDE.U32 UR26, UR14, UR44, URZ ;  /* 0x0000002c0e1a72a5 */ /* 0x000fe4000f8e00ff */
[----:B------:R-:W-:Y:S02]  /*42c0*/  USEL UR4, UR30, UR41, !UP5 ;  /* 0x000000291e047287 */ /* 0x000fe4000e800000 */
[----:B------:R-:W-:Y:S02]  /*42d0*/  USEL UR7, UR31, UR43, !UP6 ;  /* 0x0000002b1f077287 */ /* 0x000fe4000f000000 */
[----:B-1----:R-:W-:Y:S02]  /*42e0*/  UIMAD.WIDE.U32 UR8, UR4, UR22, URZ ;  /* 0x00000016040872a5 */ /* 0x002fe4000f8e00ff */
[----:B------:R-:W-:Y:S01]  /*42f0*/  UIMAD.WIDE.U32 UR10, UR7, UR22, URZ ;  /* 0x00000016070a72a5 */ /* 0x000fe2000f8e00ff */
[----:B------:R-:W-:Y:S02]  /*4300*/  UMOV UR5, UR19 ;  /* 0x0000001300057c82 */ /* 0x000fe40008000000 */
[----:B------:R-:W-:Y:S03]  /*4310*/  USHF.R.U32.HI UR6, URZ, UR49, UR5 ;  /* 0x00000031ff067299 */ /* 0x000fe60008011605 */
[----:B------:R-:W-:Y:S01]  /*4320*/  UMOV UR5, UR27 ;  /* 0x0000001b00057c82 */ /* 0x000fe20008000000 */
[----:B------:R-:W-:Y:S02]  /*4330*/  USEL UR6, UR13, UR6, !UP5 ;  /* 0x000000060d067287 */ /* 0x000fe4000e800000 */
[----:B------:R-:W-:Y:S03]  /*4340*/  USHF.R.U32.HI UR12, URZ, UR45, UR5 ;  /* 0x0000002dff0c7299 */ /* 0x000fe60008011605 */
[----:B------:R-:W-:Y:S02]  /*4350*/  UMOV UR5, UR9 ;  /* 0x0000000900057c82 */ /* 0x000fe40008000000 */
[----:B------:R-:W-:Y:S03]  /*4360*/  @UP4 USHF.R.U32.HI UR4, URZ, UR23, UR5 ;  /* 0x00000017ff044299 */ /* 0x000fe60008011605 */
[----:B------:R-:W-:Y:S01]  /*4370*/  UMOV UR5, UR11 ;  /* 0x0000000b00057c82 */ /* 0x000fe20008000000 */
[----:B------:R-:W-:Y:S02]  /*4380*/  UIMAD UR4, UR42, UR4, URZ ;  /* 0x000000042a0472a4 */ /* 0x000fe4000f8e02ff */
[----:B------:R-:W-:Y:S02]  /*4390*/  @UP4 USHF.R.U32.HI UR7, URZ, UR23, UR5 ;  /* 0x00000017ff074299 */ /* 0x000fe40008011605 */
[----:B------:R-:W-:Y:S02]  /*43a0*/  UIMAD.WIDE.U32 UR10, UR6, UR22, URZ ;  /* 0x00000016060a72a5 */ /* 0x000fe4000f8e00ff */
[----:B------:R-:W-:Y:S02]  /*43b0*/  USEL UR5, UR14, UR12, !UP6 ;  /* 0x0000000c0e057287 */ /* 0x000fe4000f000000 */
[----:B------:R-:W-:Y:S02]  /*43c0*/  UIMAD UR8, UR42, UR7, URZ ;  /* 0x000000072a0872a4 */ /* 0x000fe4000f8e02ff */
[----:B------:R-:W-:Y:S03]  /*43d0*/  UISETP.GE.AND UP0, UPT, UR6, UR4, UPT ;  /* 0x000000040600728c */ /* 0x000fe6000bf06270 */
[----:B------:R-:W-:Y:S01]  /*43e0*/  UMOV UR4, UR11 ;  /* 0x0000000b00047c82 */ /* 0x000fe20008000000 */
[----:B------:R-:W-:Y:S02]  /*43f0*/  UISETP.GE.OR UP0, UPT, UR5, UR8, UP0 ;  /* 0x000000080500728c */ /* 0x000fe40008706670 */
[----:B------:R-:W-:Y:S02]  /*4400*/  USHF.R.U32.HI UR4, URZ, UR23, UR4 ;  /* 0x00000017ff047299 */ /* 0x000fe40008011604 */
[----:B------:R-:W-:Y:S02]  /*4410*/  UIMAD.WIDE.U32 UR8, UR5, UR22, URZ ;  /* 0x00000016050872a5 */ /* 0x000fe4000f8e00ff */
[----:B------:R-:W-:Y:S04]  /*4420*/  USEL UR10, UR6, UR4, !UP4 ;  /* 0x00000004060a7287 */ /* 0x000fe8000e000000 */
[----:B------:R-:W-:Y:S01]  /*4430*/  UIADD3 UR11, UPT, UPT, -UR10, URZ, URZ ;  /* 0x000000ff0a0b7290 */ /* 0x000fe2000fffe1ff */
[----:B------:R-:W-:Y:S02]  /*4440*/  @!UP0 UMOV UR4, UR9 ;  /* 0x0000000900048c82 */ /* 0x000fe40008000000 */
[----:B------:R-:W-:Y:S02]  /*4450*/  @!UP0 USHF.R.U32.HI UR4, URZ, UR23, UR4 ;  /* 0x00000017ff048299 */ /* 0x000fe40008011604 */
[----:B------:R-:W-:Y:S02]  /*4460*/  UIMAD UR8, UR42, UR11, UR6 ;  /* 0x0000000b2a0872a4 */ /* 0x000fe4000f8e0206 */
[----:B------:R-:W-:Y:S04]  /*4470*/  @!UP0 USEL UR4, UR5, UR4, !UP4 ;  /* 0x0000000405048287 */ /* 0x000fe8000e000000 */
[----:B------:R-:W-:Y:S02]  /*4480*/  @!UP0 UIMAD UR8, UR7, UR8, UR4 ;  /* 0x00000008070882a4 */ /* 0x000fe4000f8e0204 */
[----:B------:R-:W-:Y:S02]  /*4490*/  @!UP0 UIADD3 UR9, UPT, UPT, UR10, -UR4, URZ ;  /* 0x800000040a098290 */ /* 0x000fe4000fffe0ff */
[----:B------:R-:W-:Y:S02]  /*44a0*/  UIADD3 UR4, UPT, UPT, -UR5, URZ, URZ ;  /* 0x000000ff05047290 */ /* 0x000fe4000fffe1ff */
[----:B------:R-:W-:Y:S02]  /*44b0*/  UIADD3 UR7, UPT, UPT, -UR6, URZ, URZ ;  /* 0x000000ff06077290 */ /* 0x000fe4000fffe1ff */
[----:B------:R-:W-:Y:S02]  /*44c0*/  @!UP0 UIMAD UR6, UR9, UR42, UR5 ;  /* 0x0000002a090682a4 */ /* 0x000fe4000f8e0205 */
[----:B------:R-:W-:Y:S02]  /*44d0*/  UIMAD UR14, UR15, UR4, UR14 ;  /* 0x000000040f0e72a4 */ /* 0x000fe4000f8e020e */
[----:B------:R-:W-:Y:S01]  /*44e0*/  UIMAD UR13, UR46, UR7, UR13 ;  /* 0x000000072e0d72a4 */ /* 0x000fe2000f8e020d */
[----:B------:R-:W-:Y:S02]  /*44f0*/  @!UP0 UMOV UR5, UR8 ;  /* 0x0000000800058c82 */ /* 0x000fe40008000000 */
[----:B------:R-:W-:Y:S02]  /*4500*/  UIMAD UR14, UR5, UR15, UR14 ;  /* 0x0000000f050e72a4 */ /* 0x000fe4000f8e020e */
[----:B------:R-:W-:Y:S11]  /*4510*/  UIMAD UR13, UR6, UR46, UR13 ;  /* 0x0000002e060d72a4 */ /* 0x000ff6000f8e020d */
[----:B------:R-:W-:Y:S01]  /*4520*/  @!UPT UIADD3 URZ, UPT, UPT, URZ, URZ, URZ ;  /* 0x000000fffffff290 */ /* 0x000fe2000fffe0ff */
.L_x_77:
[----:B------:R-:W3:Y:S01]  /*4530*/  @!UP2 LDCU.128 UR8, c[0x0][0xb10] ;  /* 0x00016200ff08a7ac */ /* 0x000ee20008000c00 */
[C---:B------:R-:W-:Y:S02]  /*4540*/  ISETP.NE.U32.AND P1, PT, R4.reuse, RZ, PT ;  /* 0x000000ff0400720c */ /* 0x040fe40003f25070 */
[----:B------:R-:W-:Y:S02]  /*4550*/  ISETP.NE.U32.AND P0, PT, R4, RZ, PT ;  /* 0x000000ff0400720c */ /* 0x000fe40003f05070 */
[C---:B------:R-:W-:Y:S02]  /*4560*/  ISETP.NE.AND.EX P1, PT, R5.reuse, RZ, PT, P1 ;  /* 0x000000ff0500720c */ /* 0x040fe40003f25310 */
[----:B------:R-:W-:Y:S01]  /*4570*/  ISETP.NE.AND.EX P0, PT, R5, RZ, PT, P0 ;  /* 0x000000ff0500720c */ /* 0x000fe20003f05300 */
[----:B------:R-:W4:Y:S01]  /*4580*/  @!UP2 LDCU UR5, c[0x0][0xb0c] ;  /* 0x00016180ff05a7ac */ /* 0x000f220008000800 */
[----:B------:R-:W-:Y:S01]  /*4590*/  SHF.L.U32 R9, R15, 0x1f, RZ ;  /* 0x0000001f0f097819 */ /* 0x000fe200000006ff */
[----:B------:R-:W-:Y:S02]  /*45a0*/  USHF.L.U32 UR35, UR16, 0x6, URZ ;  /* 0x0000000610237899 */ /* 0x000fe400080006ff */
[----:B------:R-:W-:Y:S02]  /*45b0*/  USHF.L.U32 UR34, UR20, 0x8, URZ ;  /* 0x0000000814227899 */ /* 0x000fe400080006ff */
[----:B---3--:R-:W-:Y:S07]  /*45c0*/  UIMAD.WIDE.U32 UR6, UR14, UR8, URZ ;  /* 0x000000080e0672a5 */ /* 0x008fee000f8e00ff */
[----:B------:R-:W-:Y:S01]  /*45d0*/  @!UP2 UMOV UR4, UR7 ;  /* 0x000000070004ac82 */ /* 0x000fe20008000000 */
[----:B----4-:R-:W-:Y:S02]  /*45e0*/  @!UP2 UISETP.NE.AND UP0, UPT, UR5, 0x1, UPT ;  /* 0x000000010500a88c */ /* 0x010fe4000bf05270 */
[----:B------:R-:W-:Y:S02]  /*45f0*/  @!UP2 USHF.R.U32.HI UR4, URZ, UR9, UR4 ;  /* 0x00000009ff04a299 */ /* 0x000fe40008011604 */
[----:B------:R-:W-:Y:S02]  /*4600*/  UIMAD.WIDE.U32 UR6, UR13, UR11, URZ ;  /* 0x0000000b0d0672a5 */ /* 0x000fe4000f8e00ff */
[----:B------:R-:W-:Y:S02]  /*4610*/  @!UP2 USEL UR8, UR14, UR4, !UP0 ;  /* 0x000000040e08a287 */ /* 0x000fe4000c000000 */
[----:B------:R-:W-:Y:S03]  /*4620*/  @!UP2 UISETP.NE.AND UP0, UPT, UR10, 0x1, UPT ;  /* 0x000000010a00a88c */ /* 0x000fe6000bf05270 */
[----:B------:R-:W-:Y:S02]  /*4630*/  @!UP2 UMOV UR6, UR7 ;  /* 0x000000070006ac82 */ /* 0x000fe40008000000 */
[----:B------:R-:W3:Y:S02]  /*4640*/  @!UP2 LDCU UR4, c[0x0][0xb20] ;  /* 0x00016400ff04a7ac */ /* 0x000ee40008000800 */
[----:B---3--:R-:W-:Y:S04]  /*4650*/  @!UP2 USHF.R.U32.HI UR6, URZ, UR4, UR6 ;  /* 0x00000004ff06a299 */ /* 0x008fe80008011606 */
[----:B------:R-:W-:Y:S04]  /*4660*/  @!UP2 USEL UR6, UR13, UR6, !UP0 ;  /* 0x000000060d06a287 */ /* 0x000fe8000c000000 */
[----:B------:R-:W-:Y:S02]  /*4670*/  @!UP2 UIADD3 UR4, UPT, UPT, -UR8, UR6, URZ ;  /* 0x000000060804a290 */ /* 0x000fe4000fffe1ff */
[----:B------:R-:W-:Y:S02]  /*4680*/  @!UP2 UIADD3 UR6, UPT, UPT, UR8, -UR6, URZ ;  /* 0x800000060806a290 */ /* 0x000fe4000fffe0ff */
[----:B------:R-:W-:Y:S02]  /*4690*/  @!UP2 UIMAD UR14, UR4, UR5, UR14 ;  /* 0x00000005040ea2a4 */ /* 0x000fe4000f8e020e */
[----:B------:R-:W-:Y:S01]  /*46a0*/  @!UP2 UIMAD UR13, UR6, UR10, UR13 ;  /* 0x0000000a060da2a4 */ /* 0x000fe2000f8e020d */
[----:B------:R-:W-:Y:S11]  /*46b0*/  BRA.U UP3, `(.L_x_78) ;  /* 0x0000000103107547 */ /* 0x000ff6000b800000 */
[----:B--2---:R-:W-:Y:S04]  /*46c0*/  MOV R0, UR48 ;  /* 0x0000003000007c02 */ /* 0x004fe80008000f00 */
[----:B------:R-:W-:Y:S04]  /*46d0*/  SHF.L.U32 R11, R0, 0x1f, RZ ;  /* 0x0000001f000b7819 */ /* 0x000fe800000006ff */
[----:B------:R-:W2:Y:S02]  /*46e0*/  SYNCS.PHASECHK.TRANS64.TRYWAIT P2, [UR21+0x98], R11 ;  /* 0x0000980bff0075a7 */ /* 0x000ea40008041115 */
[----:B--2---:R-:W-:Y:S05]  /*46f0*/  @!P2 BRA `(.L_x_79) ;  /* 0x000000540080a947 */ /* 0x004fea0003800000 */
.L_x_78:
[----:B------:R-:W-:Y:S05]  /*4700*/  @!P1 BRA `(.L_x_80) ;  /* 0x0000000000309947 */ /* 0x000fea0003800000 */
[----:B------:R-:W-:Y:S01]  /*4710*/  ISETP.NE.U32.AND P1, PT, R2, RZ, PT ;  /* 0x000000ff0200720c */ /* 0x000fe20003f25070 */
[----:B------:R-:W3:Y:S01]  /*4720*/  LDCU.64 UR4, c[0x0][0x358] ;  /* 0x00006b00ff0477ac */ /* 0x000ee20008000a00 */
[----:B------:R-:W-:Y:S02]  /*4730*/  IMAD.MOV.U32 R81, RZ, RZ, 0x1 ;  /* 0x00000001ff517424 */ /* 0x000fe400078e00ff */
[----:B------:R-:W-:Y:S11]  /*4740*/  ISETP.NE.AND.EX P1, PT, R3, RZ, PT, P1 ;  /* 0x000000ff0300720c */ /* 0x000ff60003f25310 */
[----:B------:R-:W-:Y:S02]  /*4750*/  @!UPT UIADD3 URZ, UPT, UPT, URZ, URZ, URZ ;  /* 0x000000fffffff290 */ /* 0x000fe4000fffe0ff */
[----:B--2---:R-:W2:Y:S01]  /*4760*/  @P1 LDC.64 R10, c[0x0][0x888] ;  /* 0x00022200ff0a1b82 */ /* 0x004ea20000000a00 */
[----:B------:R-:W-:Y:S04]  /*4770*/  @P1 IMAD R0, R4, UR36, RZ ;  /* 0x0000002404001c24 */ /* 0x000fe8000f8e02ff */
[----:B--2---:R-:W-:Y:S04]  /*4780*/  @P1 IMAD.WIDE R10, R0, 0x4, R10 ;  /* 0x00000004000a1825 */ /* 0x004fe800078e020a */
[----:B------:R-:W-:Y:S01]  /*4790*/  HFMA2 R0, -RZ, RZ, 0, 5.9604644775390625e-08 ;  /* 0x00000001ff007431 */ /* 0x000fe200000001ff */
[----:B---3-5:R3:W5:Y:S04]  /*47a0*/  @P1 LDG.E R41, desc[UR4][R10.64] ;  /* 0x000000040a291981 */ /* 0x028768000c1e1900 */
[----:B------:R-:W-:Y:S01]  /*47b0*/  @!P1 PRMT R81, R0, 0x7610, R81 ;  /* 0x0000761000519816 */ /* 0x000fe20000000051 */
[----:B---3--:R-:W4:Y:S06]  /*47c0*/  @!P1 LDC R41, c[0x0][0x880] ;  /* 0x00022000ff299b82 */ /* 0x008f2c0000000800 */
.L_x_80:
[----:B----45:R-:W-:Y:S01]  /*47d0*/  @!P0 FSETP.EQ.AND P1, PT, R41, RZ, PT ;  /* 0x000000ff2900820b */ /* 0x030fe20003f22000 */
[----:B------:R-:W-:Y:S01]  /*47e0*/  @!UPT UIADD3 URZ, UPT, UPT, URZ, URZ, URZ ;  /* 0x000000fffffff290 */ /* 0x000fe2000fffe0ff */
[----:B------:R-:W-:Y:S11]  /*47f0*/  @!P0 BRA `(.L_x_81) ;  /* 0x0000000000188947 */ /* 0x000ff60003800000 */
[----:B------:R-:W-:Y:S02]  /*4800*/  LOP3.LUT P0, RZ, R81, 0xff, RZ, 0xc0, !PT ;  /* 0x000000ff51ff7812 */ /* 0x000fe4000780c0ff */
[----:B------:R-:W-:Y:S04]  /*4810*/  ISETP.NE.U32.AND P1, PT, R2, RZ, PT ;  /* 0x000000ff0200720c */ /* 0x000fe80003f25070 */
[----:B------:R-:W-:Y:S04]  /*4820*/  ISETP.NE.AND.EX P1, PT, R3, RZ, PT, P1 ;  /* 0x000000ff0300720c */ /* 0x000fe80003f25310 */
[----:B------:R-:W-:Y:S03]  /*4830*/  PLOP3.LUT P1, PT, P1, PT, PT, 0x8, 0x80 ;  /* 0x000000000080781c */ /* 0x000fe60000f2e170 */
[----:B------:R-:W-:Y:S11]  /*4840*/  @P0 FSETP.EQ.AND P1, PT, R41, RZ, PT ;  /* 0x000000ff2900020b */ /* 0x000ff60003f22000 */
[----:B------:R-:W-:Y:S02]  /*4850*/  @!UPT UIADD3 URZ, UPT, UPT, URZ, URZ, URZ ;  /* 0x000000fffffff290 */ /* 0x000fe4000fffe0ff */
.L_x_81:
[----:B------:R-:W3:Y:S01]  /*4860*/  SYNCS.PHASECHK.TRANS64.TRYWAIT P2, [UR21+0x70], R9 ;  /* 0x00007009ff0075a7 */ /* 0x000ee20008041115 */
[----:B------:R-:W-:Y:S04]  /*4870*/  ELECT P0, URZ, PT ;  /* 0x0000000000ff782f */ /* 0x000fe80003800000 */
[----:B------:R-:W-:Y:S11]  /*4880*/  PLOP3.LUT P1, PT, P1, P0, PT, 0xf2, 0x2f ;  /* 0x00000000002f781c */ /* 0x000ff60000f21e72 */
[----:B------:R-:W-:Y:S02]  /*4890*/  @!UPT UIADD3 URZ, UPT, UPT, URZ, URZ, URZ ;  /* 0x000000fffffff290 */ /* 0x000fe4000fffe0ff */
[----:B------:R-:W-:Y:S05]  /*48a0*/  @!P1 IADD3 R8, P0, PT, R16, 0x580, RZ ;  /* 0x0000058010089810 */ /* 0x000fea0007f1e0ff */
[----:B------:R-:W-:Y:S01]  /*48b0*/  @!P1 IMAD.X R6, RZ, RZ, R17, P0 ;  /* 0x000000ffff069224 */ /* 0x000fe200000e0611 */
[----:B---3--:R-:W-:Y:S07]  /*48c0*/  @!P2 BRA `(.L_x_82) ;  /* 0x000000540024a947 */ /* 0x008fee0003800000 */
.L_x_171:
[----:B------:R-:W-:Y:S01]  /*48d0*/  @!P1 R2UR UR5, R8 ;  /* 0x00000000080592ca */ /* 0x000fe200000e0000 */
[----:B------:R-:W-:Y:S01]  /*48e0*/  VOTEU.ALL UP0, P1 ;  /* 0x0000000000ff7886 */ /* 0x000fe20000800000 */
[----:B------:R-:W-:Y:S01]  /*48f0*/  @!P1 R2UR UR4, R6 ;  /* 0x00000000060492ca */ /* 0x000fe200000e0000 */
[----:B--2---:R-:W-:Y:S01]  /*4900*/  @!P1 IMAD.MOV.U32 R0, RZ, RZ, 0x2000 ;  /* 0x00002000ff009424 */ /* 0x004fe200078e00ff */
[----:B------:R-:W-:Y:S01]  /*4910*/  UMOV UR6, 0x0 ;  /* 0x0000000000067882 */ /* 0x000fe20000000000 */
[----:B------:R-:W-:Y:S01]  /*4920*/  UMOV UR7, 0x10000000 ;  /* 0x1000000000077882 */ /* 0x000fe20000000000 */
[----:B------:R-:W-:Y:S01]  /*4930*/  @!UP0 UIADD3 UR32, UPT, UPT, UR21, 0x400, URZ ;  /* 0x0000040015208890 */ /* 0x000fe2000fffe0ff */
[----:B------:R-:W-:Y:S01]  /*4940*/  @!P1 IADD3 R8, P0, PT, R16, 0x580, RZ ;  /* 0x0000058010089810 */ /* 0x000fe20007f1e0ff */
[----:B------:R-:W-:Y:S04]  /*4950*/  VOTEU.ALL UP0, P1 ;  /* 0x0000000000ff7886 */ /* 0x000fe80000800000 */
[----:B------:R-:W-:Y:S02]  /*4960*/  @!P1 IMAD.X R6, RZ, RZ, R17, P0 ;  /* 0x000000ffff069224 */ /* 0x000fe400000e0611 */
[----:B------:R-:W-:Y:S02]  /*4970*/  IMAD.U32 R10, RZ, RZ, UR5 ;  /* 0x00000005ff0a7e24 */ /* 0x000fe4000f8e00ff */
[----:B------:R-:W-:Y:S03]  /*4980*/  IMAD.U32 R11, RZ, RZ, UR4 ;  /* 0x00000004ff0b7e24 */ /* 0x000fe6000f8e00ff */
[----:B------:R-:W-:Y:S02]  /*4990*/  @!P1 R2UR UR4, R10 ;  /* 0x000000000a0492ca */ /* 0x000fe400000e0000 */
[----:B------:R-:W-:Y:S11]  /*49a0*/  @!P1 R2UR UR5, R11 ;  /* 0x000000000b0592ca */ /* 0x000ff600000e0000 */
[----:B------:R-:W-:Y:S02]  /*49b0*/  @!UPT UIADD3 URZ, UPT, UPT, URZ, URZ, URZ ;  /* 0x000000fffffff290 */ /* 0x000fe4000fffe0ff */
[----:B------:R2:W-:Y:S01]  /*49c0*/  @!UP0 UTMALDG.3D [UR32], [UR4], desc[UR6] ;  /* 0x00000620040085b4 */ /* 0x0005e20008011000 */
[----:B------:R2:W-:Y:S01]  /*49d0*/  @!P1 SYNCS.ARRIVE.TRANS64.RED.A0TR RZ, [UR21+0x50], R0 ;  /* 0x00005000ffff99a7 */ /* 0x0005e20008300415 */
[----:B------:R-:W-:Y:S01]  /*49e0*/  SYNCS.ARRIVE.TRANS64.RED.A1T0 RZ, [UR40], RZ ;  /* 0x000000ffffff79a7 */ /* 0x000fe20008100428 */
[----:B------:R-:W3:Y:S02]  /*49f0*/  SYNCS.PHASECHK.TRANS64.TRYWAIT P2, [UR21+0x78], R9 ;  /* 0x00007809ff0075a7 */ /* 0x000ee40008041115 */
[----:B--23--:R-:W-:Y:S05]  /*4a00*/  @!P2 BRA `(.L_x_83) ;  /* 0x0000005000eca947 */ /* 0x00cfea0003800000 */
.L_x_173:
        /* <DEDUP_REMOVED lines=8> */
[----:B------:R-:W-:Y:S01]  /*4a90*/  @!UP0 UIADD3 UR24, UPT, UPT, UR21, 0x2400, URZ ;  /* 0x0000240015188890 */ /* 0x000fe2000fffe0ff */
[----:B------:R-:W-:Y:S01]  /*4aa0*/  VOTEU.ALL UP0, P1 ;  /* 0x0000000000ff7886 */ /* 0x000fe20000800000 */
[----:B------:R-:W-:Y:S01]  /*4ab0*/  UMOV UR27, UR35 ;  /* 0x00000023001b7c82 */ /* 0x000fe20008000000 */
[----:B------:R-:W-:Y:S02]  /*4ac0*/  UMOV UR28, UR36 ;  /* 0x00000024001c7c82 */ /* 0x000fe40008000000 */
[----:B------:R-:W-:Y:S02]  /*4ad0*/  IMAD.U32 R10, RZ, RZ, UR5 ;  /* 0x00000005ff0a7e24 */ /* 0x000fe4000f8e00ff */
[----:B------:R-:W-:Y:S02]  /*4ae0*/  IMAD.U32 R11, RZ, RZ, UR4 ;  /* 0x00000004ff0b7e24 */ /* 0x000fe4000f8e00ff */
[----:B------:R-:W-:Y:S01]  /*4af0*/  @!P1 IMAD.X R6, RZ, RZ, R17, P0 ;  /* 0x000000ffff069224 */ /* 0x000fe200000e0611 */
        /* <DEDUP_REMOVED lines=8> */
.L_x_175:
[----:B------:R-:W-:Y:S01]  /*4b80*/  @!P1 R2UR UR5, R8 ;  /* 0x00000000080592ca */ /* 0x000fe200000e0000 */
[----:B------:R-:W-:Y:S01]  /*4b90*/  VOTEU.ALL UP0, P1 ;  /* 0x0000000000ff7886 */ /* 0x000fe20000800000 */
[----:B------:R-:W-:Y:S01]  /*4ba0*/  @!P1 R2UR UR4, R6 ;  /* 0x00000000060492ca */ /* 0x000fe200000e0000 */
[----:B--2---:R-:W-:Y:S01]  /*4bb0*/  @!P1 IMAD.MOV.U32 R0, RZ, RZ, 0x2000 ;  /* 0x00002000ff009424 */ /* 0x004fe200078e00ff */
[----:B------:R-:W-:Y:S01]  /*4bc0*/  UMOV UR6, 0x0 ;  /* 0x0000000000067882 */ /* 0x000fe20000000000 */
[----:B------:R-:W-:Y:S01]  /*4bd0*/  UMOV UR7, 0x10000000 ;  /* 0x1000000000077882 */ /* 0x000fe20000000000 */
[----:B------:R-:W-:Y:S01]  /*4be0*/  @!UP0 UIADD3 UR18, UPT, UPT, UR34, 0x80, URZ ;  /* 0x0000008022128890 */ /* 0x000fe2000fffe0ff */
[----:B------:R-:W-:Y:S01]  /*4bf0*/  VIADD R14, R14, 0x1 ;  /* 0x000000010e0e7836 */ /* 0x000fe20000000000 */
[----:B------:R-:W-:Y:S01]  /*4c00*/  @!UP0 UIADD3 UR16, UPT, UPT, UR21, 0x4400, URZ ;  /* 0x0000440015108890 */ /* 0x000fe2000fffe0ff */
[----:B------:R-:W-:Y:S01]  /*4c10*/  VOTEU.ALL UP0, P1 ;  /* 0x0000000000ff7886 */ /* 0x000fe20000800000 */
[----:B------:R-:W-:Y:S01]  /*4c20*/  UMOV UR19, UR35 ;  /* 0x0000002300137c82 */ /* 0x000fe20008000000 */
[----:B------:R-:W-:Y:S02]  /*4c30*/  UMOV UR20, UR36 ;  /* 0x0000002400147c82 */ /* 0x000fe40008000000 */
        /* <DEDUP_REMOVED lines=10> */
.L_x_177:
[----:B------:R-:W-:Y:S01]  /*4ce0*/  @!P1 IADD3 R6, P0, PT, R16, 0x580, RZ ;  /* 0x0000058010069810 */ /* 0x000fe20007f1e0ff */
[----:B------:R-:W-:Y:S01]  /*4cf0*/  VOTEU.ALL UP0, P1 ;  /* 0x0000000000ff7886 */ /* 0x000fe20000800000 */
[----:B------:R-:W-:Y:S01]  /*4d00*/  UMOV UR6, 0x0 ;  /* 0x0000000000067882 */ /* 0x000fe20000000000 */
[----:B------:R-:W-:Y:S01]  /*4d10*/  UMOV UR7, 0x10000000 ;  /* 0x1000000000077882 */ /* 0x000fe20000000000 */
[----:B------:R-:W-:Y:S01]  /*4d20*/  @!P1 R2UR UR5, R6 ;  /* 0x00000000060592ca */ /* 0x000fe200000e0000 */
[----:B--2---:R-:W-:Y:S01]  /*4d30*/  @!P1 IMAD.X R0, RZ, RZ, R17, P0 ;  /* 0x000000ffff009224 */ /* 0x004fe200000e0611 */
[----:B------:R-:W-:Y:S01]  /*4d40*/  @!UP0 UIADD3 UR10, UPT, UPT, UR34, 0xc0, URZ ;  /* 0x000000c0220a8890 */ /* 0x000fe2000fffe0ff */
[----:B------:R-:W-:Y:S01]  /*4d50*/  R2UR UR18, R83 ;  /* 0x00000000531272ca */ /* 0x000fe200000e0000 */
[----:B------:R-:W-:Y:S01]  /*4d60*/  @!UP0 UIADD3 UR8, UPT, UPT, UR21, 0x6400, URZ ;  /* 0x0000640015088890 */ /* 0x000fe2000fffe0ff */
[----:B------:R-:W-:Y:S01]  /*4d70*/  R2UR UR16, R84 ;  /* 0x00000000541072ca */ /* 0x000fe200000e0000 */
[----:B------:R-:W-:Y:S01]  /*4d80*/  @!UP0 UIADD3 UR9, UPT, UPT, UR21, 0x68, URZ ;  /* 0x0000006815098890 */ /* 0x000fe2000fffe0ff */
[----:B------:R-:W-:Y:S01]  /*4d90*/  @!P1 R2UR UR4, R0 ;  /* 0x00000000000492ca */ /* 0x000fe200000e0000 */
[----:B------:R-:W-:Y:S01]  /*4da0*/  VOTEU.ALL UP0, P1 ;  /* 0x0000000000ff7886 */ /* 0x000fe20000800000 */
[----:B------:R-:W-:Y:S01]  /*4db0*/  UMOV UR11, UR35 ;  /* 0x00000023000b7c82 */ /* 0x000fe20008000000 */
[----:B------:R-:W-:Y:S01]  /*4dc0*/  UMOV UR12, UR36 ;  /* 0x00000024000c7c82 */ /* 0x000fe20008000000 */
[C---:B------:R-:W-:Y:S01]  /*4dd0*/  ISETP.NE.AND P0, PT, R14.reuse, 0x2, PT ;  /* 0x000000020e00780c */ /* 0x040fe20003f05270 */
[----:B------:R-:W-:Y:S01]  /*4de0*/  UPLOP3.LUT UP3, UPT, UPT, UPT, UPT, 0x80, 0x8 ;  /* 0x000000000008789c */ /* 0x000fe20003f6f070 */
[----:B------:R-:W-:Y:S01]  /*4df0*/  IMAD.U32 R8, RZ, RZ, UR5 ;  /* 0x00000005ff087e24 */ /* 0x000fe2000f8e00ff */
[----:B------:R-:W-:Y:S01]  /*4e00*/  LOP3.LUT R15, R15, 0x1, RZ, 0x3c, !PT ;  /* 0x000000010f0f7812 */ /* 0x000fe200078e3cff */
[----:B------:R-:W-:Y:S01]  /*4e10*/  UMOV UR36, UR29 ;  /* 0x0000001d00247c82 */ /* 0x000fe20008000000 */
[----:B------:R-:W-:Y:S01]  /*4e20*/  SEL R0, RZ, 0x1, P0 ;  /* 0x00000001ff007807 */ /* 0x000fe20000000000 */
[----:B------:R-:W-:Y:S01]  /*4e30*/  UIADD3 UR20, UPT, UPT, UR13, UR18, URZ ;  /* 0x000000120d147290 */ /* 0x000fe2000fffe0ff */
[----:B------:R-:W-:Y:S01]  /*4e40*/  SEL R14, R14, RZ, P0 ;  /* 0x000000ff0e0e7207 */ /* 0x000fe20000000000 */
[----:B------:R-:W-:Y:S01]  /*4e50*/  UIADD3 UR16, UPT, UPT, UR14, UR16, URZ ;  /* 0x000000100e107290 */ /* 0x000fe2000fffe0ff */
[----:B------:R-:W-:Y:S01]  /*4e60*/  IMAD.U32 R9, RZ, RZ, UR4 ;  /* 0x00000004ff097e24 */ /* 0x000fe2000f8e00ff */
[----:B------:R-:W-:Y:S02]  /*4e70*/  @!P1 R2UR UR4, R8 ;  /* 0x00000000080492ca */ /* 0x000fe400000e0000 */
[----:B------:R-:W-:Y:S02]  /*4e80*/  LOP3.LUT R13, R13, R0, RZ, 0x3c, !PT ;  /* 0x000000000d0d7212 */ /* 0x000fe400078e3cff */
[----:B------:R-:W-:Y:S11]  /*4e90*/  @!P1 R2UR UR5, R9 ;  /* 0x00000000090592ca */ /* 0x000ff600000e0000 */
[----:B------:R-:W-:Y:S02]  /*4ea0*/  @!UPT UIADD3 URZ, UPT, UPT, URZ, URZ, URZ ;  /* 0x000000fffffff290 */ /* 0x000fe4000fffe0ff */
[----:B------:R2:W-:Y:S01]  /*4eb0*/  @!UP0 UTMALDG.3D [UR8], [UR4], desc[UR6] ;  /* 0x00000608040085b4 */ /* 0x0005e20008011000 */
[----:B------:R2:W-:Y:S01]  /*4ec0*/  @!P1 SYNCS.ARRIVE.TRANS64.RED.A0TR RZ, [UR21+0x68], R7 ;  /* 0x00006807ffff99a7 */ /* 0x0005e20008300415 */
[----:B------:R-:W-:Y:S01]  /*4ed0*/  SYNCS.ARRIVE.TRANS64.RED.A1T0 RZ, [UR37], RZ ;  /* 0x000000ffffff79a7 */ /* 0x000fe20008100425 */
[----:B------:R-:W-:Y:S05]  /*4ee0*/  BRA.U UP1, `(.L_x_86) ;  /* 0xfffffff101707547 */ /* 0x000fea000b83ffff */
[----:B------:R-:W-:-:S04]  /*4ef0*/  SHF.L.U32 R3, R15, 0x1f, RZ ;  /* 0x0000001f0f037819 */ /* 0x000fc800000006ff */
[----:B------:R-:W3:Y:S02]  /*4f00*/  SYNCS.PHASECHK.TRANS64.TRYWAIT P0, [UR21+0x70], R3 ;  /* 0x00007003ff0075a7 */ /* 0x000ee40008001115 */
[----:B---3--:R-:W-:Y:S05]  /*4f10*/  @!P0 BRA `(.L_x_87) ;  /* 0x0000004c00f08947 */ /* 0x008fea0003800000 */
.L_x_179:
[----:B------:R-:W4:Y:S02]  /*4f20*/  SYNCS.PHASECHK.TRANS64.TRYWAIT P0, [UR21+0x78], R3 ;  /* 0x00007803ff0075a7 */ /* 0x000f240008001115 */
[----:B----4-:R-:W-:Y:S05]  /*4f30*/  @!P0 BRA `(.L_x_88) ;  /* 0x0000005000008947 */ /* 0x010fea0003800000 */
.L_x_181:
[----:B------:R-:W4:Y:S02]  /*4f40*/  SYNCS.PHASECHK.TRANS64.TRYWAIT P0, [UR21+0x80], R3 ;  /* 0x00008003ff0075a7 */ /* 0x000f240008001115 */
[----:B----4-:R-:W-:Y:S05]  /*4f50*/  @!P0 BRA `(.L_x_89) ;  /* 0x0000005000108947 */ /* 0x010fea0003800000 */
.L_x_183:
[----:B---3--:R-:W-:-:S07]  /*4f60*/  MOV R0, UR21 ;  /* 0x0000001500007c02 */ /* 0x008fce0008000f00 */
.L_x_90:
[----:B---3--:R-:W-:-:S04]  /*4f70*/  SHF.L.U32 R3, R15, 0x1f, RZ ;  /* 0x0000001f0f037819 */ /* 0x008fc800000006ff */
[----:B------:R3:W4:Y:S03]  /*4f80*/  SYNCS.PHASECHK.TRANS64.TRYWAIT P0, [R0+URZ+0x88], R3 ;  /* 0x00008803000075a7 */ /* 0x00072600080011ff */
[----:B----4-:R-:W-:Y:S05]  /*4f90*/  @!P0 NANOSLEEP.SYNCS 0x989680 ;  /* 0x009896800000895d */ /* 0x010fea0003900000 */
[----:B------:R-:W4:Y:S02]  /*4fa0*/  @!P0 SYNCS.PHASECHK.TRANS64 P0, [R0+URZ+0x88], R3 ;  /* 0x00008803000085a7 */ /* 0x000f2400080010ff */
[----:B-12-4-:R-:W-:Y:S05]  /*4fb0*/  @P0 EXIT ;  /* 0x000000000000094d */ /* 0x016fea0003800000 */
[----:B------:R-:W-:Y:S05]  /*4fc0*/  BRA `(.L_x_90) ;  /* 0xfffffffc00e87947 */ /* 0x000fea000383ffff */
.L_x_75:
[----:B------:R-:W-:-:S06]  /*4fd0*/  UISETP.GE.AND UP0, UPT, UR17, 0x4, UPT ;  /* 0x000000041100788c */ /* 0x000fcc000bf06270 */
[----:B------:R-:W-:-:S13]  /*4fe0*/  PLOP3.LUT P0, PT, PT, PT, UP0, 0x80, 0x8 ;  /* 0x000000000008781c */ /* 0x000fda0003f0f008 */
[----:B------:R-:W-:Y:S05]  /*4ff0*/  @!P0 EXIT ;  /* 0x000000000000894d */ /* 0x000fea0003800000 */
[----:B------:R-:W1:Y:S08]  /*5000*/  S2UR UR4, SR_CgaCtaId ;  /* 0x00000000000479c3 */ /* 0x000e700000008800 */
[----:B------:R-:W-:Y:S01]  /*5010*/  BAR.SYNC.DEFER_BLOCKING 0x6, 0xa0 ;  /* 0x0182800000007b1d */ /* 0x000fe20000010000 */
[C---:B------:R-:W-:Y:S01]  /*5020*/  IMAD.SHL.U32 R5, R94.reuse, 0x40, RZ ;  /* 0x000000405e057824 */ /* 0x040fe200078e00ff */
[C---:B------:R-:W-:Y:S01]  /*5030*/  R2P PR, R94.reuse, 0x6 ;  /* 0x000000065e007804 */ /* 0x040fe20000000000 */
[C---:B------:R-:W-:Y:S01]  /*5040*/  IMAD.SHL.U32 R2, R94.reuse, 0x8, RZ ;  /* 0x000000085e027824 */ /* 0x040fe200078e00ff */
[----:B------:R-:W-:Y:S01]  /*5050*/  CS2R R88, SRZ ;  /* 0x0000000000587805 */ /* 0x000fe2000001ff00 */
[----:B------:R-:W-:Y:S01]  /*5060*/  IMAD.U32 R37, R94, 0x10000, RZ ;  /* 0x000100005e257824 */ /* 0x000fe200078e00ff */
[----:B------:R-:W-:-:S02]  /*5070*/  UMOV UR44, 0x400 ;  /* 0x00000400002c7882 */ /* 0x000fc40000000000 */
[----:B------:R-:W2:Y:S01]  /*5080*/  LDC.64 R78, c[0x0][0x8b0] ;  /* 0x00022c00ff4e7b82 */ /* 0x000ea20000000a00 */
[C---:B------:R-:W-:Y:S01]  /*5090*/  LOP3.LUT R3, R5.reuse, 0x1c0, RZ, 0xc0, !PT ;  /* 0x000001c005037812 */ /* 0x040fe200078ec0ff */
[----:B------:R-:W-:Y:S01]  /*50a0*/  IMAD.SHL.U32 R80, R94, 0x20, RZ ;  /* 0x000000205e507824 */ /* 0x000fe200078e00ff */
[----:B------:R-:W-:Y:S01]  /*50b0*/  LOP3.LUT R5, R5, 0x200, RZ, 0xc0, !PT ;  /* 0x0000020005057812 */ /* 0x000fe200078ec0ff */
[----:B------:R-:W-:Y:S01]  /*50c0*/  IMAD.MOV.U32 R92, RZ, RZ, 0x20 ;  /* 0x00000020ff5c7424 */ /* 0x000fe200078e00ff */
[----:B------:R-:W-:Y:S01]  /*50d0*/  LOP3.LUT R2, R3, 0x38, R2, 0xf8, !PT ;  /* 0x0000003803027812 */ /* 0x000fe200078ef802 */
[----:B------:R-:W-:Y:S01]  /*50e0*/  IMAD.MOV.U32 R91, RZ, RZ, 0x1 ;  /* 0x00000001ff5b7424 */ /* 0x000fe200078e00ff */
[----:B------:R-:W-:Y:S01]  /*50f0*/  SHF.R.U32.HI R3, RZ, 0x1, R94 ;  /* 0x00000001ff037819 */ /* 0x000fe2000001165e */
[----:B------:R-:W3:Y:S01]  /*5100*/  LDC.64 R76, c[0x0][0x8a8] ;  /* 0x00022a00ff4c7b82 */ /* 0x000ee20000000a00 */
[----:B------:R-:W-:Y:S01]  /*5110*/  LOP3.LUT R37, R37, 0x600000, RZ, 0xc0, !PT ;  /* 0x0060000025257812 */ /* 0x000fe200078ec0ff */
[----:B------:R-:W-:Y:S01]  /*5120*/  IMAD.MOV.U32 R36, RZ, RZ, RZ ;  /* 0x000000ffff247224 */ /* 0x000fe200078e00ff */
[----:B------:R-:W-:Y:S01]  /*5130*/  LOP3.LUT R80, R5, 0xc00, R80, 0xf8, !PT ;  /* 0x00000c0005507812 */ /* 0x000fe200078ef850 */
[----:B------:R-:W-:Y:S01]  /*5140*/  IMAD.MOV.U32 R90, RZ, RZ, RZ ;  /* 0x000000ffff5a7224 */ /* 0x000fe200078e00ff */
[----:B------:R-:W-:Y:S01]  /*5150*/  LOP3.LUT R3, R2, 0x8, R3, 0x78, !PT ;  /* 0x0000000802037812 */ /* 0x000fe200078e7803 */
[----:B------:R-:W4:Y:S01]  /*5160*/  LDCU UR59, c[0x0][0x370] ;  /* 0x00006e00ff3b77ac */ /* 0x000f220008000800 */
[----:B------:R-:W-:-:S02]  /*5170*/  SEL R93, R92, 0xffffffe0, !P2 ;  /* 0xffffffe05c5d7807 */ /* 0x000fc40005000000 */
[----:B------:R-:W-:Y:S01]  /*5180*/  LOP3.LUT R80, R80, R3, RZ, 0xfc, !PT ;  /* 0x0000000350507212 */ /* 0x000fe200078efcff */
[----:B-1----:R-:W-:Y:S01]  /*5190*/  ULEA UR44, UR4, UR44, 0x18 ;  /* 0x0000002c042c7291 */ /* 0x002fe2000f8ec0ff */
[----:B------:R-:W-:Y:S01]  /*51a0*/  LOP3.LUT R94, R94, 0x60, RZ, 0xc0, !PT ;  /* 0x000000605e5e7812 */ /* 0x000fe200078ec0ff */
[----:B------:R-:W1:Y:S01]  /*51b0*/  LDCU UR43, c[0x0][0xb0c] ;  /* 0x00016180ff2b77ac */ /* 0x000e620008000800 */
[----:B------:R-:W-:Y:S01]  /*51c0*/  SEL R92, R92, 0xffffffe0, !P1 ;  /* 0xffffffe05c5c7807 */ /* 0x000fe20004800000 */
[----:B------:R-:W-:Y:S01]  /*51d0*/  UIADD3 UR4, UPT, UPT, UR44, 0x400, URZ ;  /* 0x000004002c047890 */ /* 0x000fe2000fffe0ff */
[----:B------:R-:W1:Y:S04]  /*51e0*/  LDCU UR39, c[0x0][0xb30] ;  /* 0x00016600ff2777ac */ /* 0x000e680008000800 */
[----:B------:R-:W4:Y:S01]  /*51f0*/  LDS R0, [UR44+0x150] ;  /* 0x0001502cff007984 */ /* 0x000f220008000800 */
[----:B------:R-:W-:Y:S01]  /*5200*/  IMAD.U32 R86, RZ, RZ, UR4 ;  /* 0x00000004ff567e24 */ /* 0x000fe2000f8e00ff */
[----:B------:R-:W1:Y:S01]  /*5210*/  LDCU.64 UR56, c[0x0][0x888] ;  /* 0x00011100ff3877ac */ /* 0x000e620008000a00 */
[----:B------:R-:W1:Y:S01]  /*5220*/  LDCU.64 UR40, c[0x0][0xb28] ;  /* 0x00016500ff2877ac */ /* 0x000e620008000a00 */
[----:B------:R-:W1:Y:S01]  /*5230*/  LDCU.64 UR62, c[0x0][0x890] ;  /* 0x00011200ff3e77ac */ /* 0x000e620008000a00 */
[----:B------:R-:W1:Y:S01]  /*5240*/  LDCU.128 UR52, c[0x0][0xb10] ;  /* 0x00016200ff3477ac */ /* 0x000e620008000c00 */
[----:B------:R-:W1:Y:S01]  /*5250*/  LDCU UR58, c[0x0][0x374] ;  /* 0x00006e80ff3a77ac */ /* 0x000e620008000800 */
[----:B------:R-:W-:Y:S01]  /*5260*/  UMOV UR47, URZ ;  /* 0x000000ff002f7c82 */ /* 0x000fe20008000000 */
[----:B------:R-:W-:Y:S01]  /*5270*/  UMOV UR46, URZ ;  /* 0x000000ff002e7c82 */ /* 0x000fe20008000000 */
[----:B-1234-:R-:W-:-:S07]  /*5280*/  IMAD.IADD R37, R0, 0x1, R37 ;  /* 0x0000000100257824 */ /* 0x01efce00078e0225 */
.L_x_134:
[C---:B------:R-:W-:Y:S02]  /*5290*/  LEA R3, R88.reuse, UR44, 0x3 ;  /* 0x0000002c58037c11 */ /* 0x040fe4000f8e18ff */
[----:B------:R-:W-:Y:S02]  /*52a0*/  SHF.L.U32 R0, R89, 0x1f, RZ ;  /* 0x0000001f59007819 */ /* 0x000fe400000006ff */
[----:B------:R-:W-:Y:S02]  /*52b0*/  LEA R5, R88, UR44, 0x4 ;  /* 0x0000002c58057c11 */ /* 0x000fe4000f8e20ff */
[----:B-1----:R-:W1:Y:S02]  /*52c0*/  SYNCS.PHASECHK.TRANS64.TRYWAIT P0, [R3+URZ+0xa0], R0 ;  /* 0x0000a000030075a7 */ /* 0x002e6400080011ff */
[----:B-1----:R-:W-:Y:S05]  /*52d0*/  @!P0 BRA `(.L_x_91) ;  /* 0x0000004c00488947 */ /* 0x002fea0003800000 */
.L_x_184:
        /* <DEDUP_REMOVED lines=11> */
[----:B------:R-:W-:Y:S01]  /*5390*/  PLOP3.LUT P0, PT, PT, PT, UP1, 0x80, 0x8 ;  /* 0x000000000008781c */ /* 0x000fe20003f0f018 */
[----:B------:R-:W-:Y:S11]  /*53a0*/  UP2UR UR61, UPR, URZ, 0x2 ;  /* 0x00000002ff3d7883 */ /* 0x000ff60008000000 */
[----:B------:R-:W-:Y:S01]  /*53b0*/  @!UPT UIADD3 URZ, UPT, UPT, URZ, URZ, URZ ;  /* 0x000000fffffff290 */ /* 0x000fe2000fffe0ff */
[----:B-1----:R-:W-:Y:S02]  /*53c0*/  @P0 SHF.R.U32.HI R0, RZ, 0x10, R5 ;  /* 0x00000010ff000819 */ /* 0x002fe40000011605 */
        /* <DEDUP_REMOVED lines=12> */
[----:B------:R-:W2:Y:S01]  /*5490*/  LDCU UR12, c[0x0][0xb20] ;  /* 0x00016400ff0c77ac */ /* 0x000ea20008000800 */
[----:B------:R-:W-:Y:S02]  /*54a0*/  UIMAD.WIDE.U32 UR4, UR58, UR55, URZ ;  /* 0x000000373a0472a5 */ /* 0x000fe4000f8e00ff */
[----:B------:R-:W-:Y:S02]  /*54b0*/  UIMAD.WIDE.U32 UR6, UR59, UR52, URZ ;  /* 0x000000343b0672a5 */ /* 0x000fe4000f8e00ff */
[----:B------:R-:W-:Y:S02]  /*54c0*/  UISETP.NE.AND UP0, UPT, UR54, 0x1, UPT ;  /* 0x000000013600788c */ /* 0x000fe4000bf05270 */
[----:B------:R-:W-:Y:S02]  /*54d0*/  UIMAD.WIDE.U32 UR8, UR37, UR55, URZ ;  /* 0x00000037250872a5 */ /* 0x000fe4000f8e00ff */
[----:B------:R-:W-:Y:S02]  /*54e0*/  UIMAD.WIDE.U32 UR10, UR38, UR52, URZ ;  /* 0x00000034260a72a5 */ /* 0x000fe4000f8e00ff */
[----:B------:R-:W-:Y:S02]  /*54f0*/  UISETP.NE.AND UP1, UPT, UR43, 0x1, UPT ;  /* 0x000000012b00788c */ /* 0x000fe4000bf25270 */
[----:B------:R-:W-:Y:S01]  /*5500*/  UISETP.NE.AND UP2, UPT, UR42, 0x1, UPT ;  /* 0x000000012a00788c */ /* 0x000fe2000bf45270 */
[----:B------:R-:W-:Y:S02]  /*5510*/  UMOV UR4, UR5 ;  /* 0x0000000500047c82 */ /* 0x000fe40008000000 */
[----:B--2---:R-:W-:Y:S03]  /*5520*/  USHF.R.U32.HI UR5, URZ, UR12, UR4 ;  /* 0x0000000cff057299 */ /* 0x004fe60008011604 */
[----:B------:R-:W-:Y:S02]  /*5530*/  UMOV UR4, UR7 ;  /* 0x0000000700047c82 */ /* 0x000fe40008000000 */
[----:B------:R-:W-:Y:S02]  /*5540*/  USHF.R.U32.HI UR7, URZ, UR53, UR4 ;  /* 0x00000035ff077299 */ /* 0x000fe40008011604 */
[----:B------:R-:W-:Y:S02]  /*5550*/  USEL UR4, UR58, UR5, !UP0 ;  /* 0x000000053a047287 */ /* 0x000fe4000c000000 */
[----:B------:R-:W-:Y:S01]  /*5560*/  USEL UR7, UR59, UR7, !UP1 ;  /* 0x000000073b077287 */ /* 0x000fe2000c800000 */
[----:B------:R-:W-:Y:S01]  /*5570*/  UMOV UR5, UR9 ;  /* 0x0000000900057c82 */ /* 0x000fe20008000000 */
[----:B------:R-:W-:Y:S02]  /*5580*/  UIMAD.WIDE.U32 UR8, UR4, UR40, URZ ;  /* 0x00000028040872a5 */ /* 0x000fe4000f8e00ff */
[----:B------:R-:W-:Y:S03]  /*5590*/  USHF.R.U32.HI UR6, URZ, UR12, UR5 ;  /* 0x0000000cff067299 */ /* 0x000fe60008011605 */
[----:B------:R-:W-:Y:S01]  /*55a0*/  UMOV UR5, UR11 ;  /* 0x0000000b00057c82 */ /* 0x000fe20008000000 */
[----:B------:R-:W-:Y:S02]  /*55b0*/  UIMAD.WIDE.U32 UR10, UR7, UR40, URZ ;  /* 0x00000028070a72a5 */ /* 0x000fe4000f8e00ff */
[----:B------:R-:W-:Y:S02]  /*55c0*/  USHF.R.U32.HI UR12, URZ, UR53, UR5 ;  /* 0x00000035ff0c7299 */ /* 0x000fe40008011605 */
[----:B------:R-:W-:Y:S01]  /*55d0*/  USEL UR6, UR37, UR6, !UP0 ;  /* 0x0000000625067287 */ /* 0x000fe2000c000000 */
[----:B------:R-:W-:Y:S02]  /*55e0*/  UMOV UR5, UR9 ;  /* 0x0000000900057c82 */ /* 0x000fe40008000000 */
[----:B------:R-:W-:Y:S01]  /*55f0*/  UMOV UR10, UR11 ;  /* 0x0000000b000a7c82 */ /* 0x000fe20008000000 */
[----:B------:R-:W-:Y:S02]  /*5600*/  @UP2 USHF.R.U32.HI UR4, URZ, UR41, UR5 ;  /* 0x00000029ff042299 */ /* 0x000fe40008011605 */
[----:B------:R-:W-:Y:S02]  /*5610*/  @UP2 USHF.R.U32.HI UR7, URZ, UR41, UR10 ;  /* 0x00000029ff072299 */ /* 0x000fe4000801160a */
[----:B------:R-:W-:Y:S02]  /*5620*/  UIMAD UR4, UR42, UR4, URZ ;  /* 0x000000042a0472a4 */ /* 0x000fe4000f8e02ff */
        /* <DEDUP_REMOVED lines=8> */
[----:B------:R-:W-:Y:S02]  /*56b0*/  USEL UR11, UR6, UR4, !UP2 ;  /* 0x00000004060b7287 */ /* 0x000fe4000d000000 */
[----:B------:R-:W-:Y:S02]  /*56c0*/  UIADD3 UR8, UPT, UPT, -UR5, URZ, URZ ;  /* 0x000000ff05087290 */ /* 0x000fe4000fffe1ff */
[----:B------:R-:W-:Y:S01]  /*56d0*/  UIADD3 UR10, UPT, UPT, -UR11, URZ, URZ ;  /* 0x000000ff0b0a7290 */ /* 0x000fe2000fffe1ff */
[----:B------:R-:W-:Y:S01]  /*56e0*/  @!UP0 UMOV UR4, UR9 ;  /* 0x0000000900048c82 */ /* 0x000fe20008000000 */
[----:B------:R-:W-:Y:S02]  /*56f0*/  UIADD3 UR9, UPT, UPT, -UR6, URZ, URZ ;  /* 0x000000ff06097290 */ /* 0x000fe4000fffe1ff */
[----:B------:R-:W-:Y:S02]  /*5700*/  @!UP0 USHF.R.U32.HI UR4, URZ, UR41, UR4 ;  /* 0x00000029ff048299 */ /* 0x000fe40008011604 */
[----:B------:R-:W-:Y:S02]  /*5710*/  UIMAD UR10, UR42, UR10, UR6 ;  /* 0x0000000a2a0a72a4 */ /* 0x000fe4000f8e0206 */
[----:B------:R-:W-:Y:S04]  /*5720*/  @!UP0 USEL UR4, UR5, UR4, !UP2 ;  /* 0x0000000405048287 */ /* 0x000fe8000d000000 */
[----:B------:R-:W-:Y:S02]  /*5730*/  @!UP0 UIMAD UR10, UR7, UR10, UR4 ;  /* 0x0000000a070a82a4 */ /* 0x000fe4000f8e0204 */
[----:B------:R-:W-:Y:S02]  /*5740*/  @!UP0 UIADD3 UR11, UPT, UPT, UR11, -UR4, URZ ;  /* 0x800000040b0b8290 */ /* 0x000fe4000fffe0ff */
[----:B------:R-:W-:Y:S02]  /*5750*/  UIMAD UR7, UR43, UR8, UR38 ;  /* 0x000000082b0772a4 */ /* 0x000fe4000f8e0226 */
[----:B------:R-:W-:Y:S02]  /*5760*/  @!UP0 UIMAD UR6, UR11, UR42, UR5 ;  /* 0x0000002a0b0682a4 */ /* 0x000fe4000f8e0205 */
[----:B------:R-:W-:Y:S01]  /*5770*/  UIMAD UR4, UR54, UR9, UR37 ;  /* 0x00000009360472a4 */ /* 0x000fe2000f8e0225 */
[----:B------:R-:W-:Y:S02]  /*5780*/  @!UP0 UMOV UR5, UR10 ;  /* 0x0000000a00058c82 */ /* 0x000fe40008000000 */
[----:B------:R-:W-:Y:S02]  /*5790*/  UIMAD UR38, UR5, UR43, UR7 ;  /* 0x0000002b052672a4 */ /* 0x000fe4000f8e0207 */
[----:B------:R-:W-:Y:S11]  /*57a0*/  UIMAD UR37, UR6, UR54, UR4 ;  /* 0x00000036062572a4 */ /* 0x000ff6000f8e0204 */
[----:B------:R-:W-:Y:S01]  /*57b0*/  @!UPT UIADD3 URZ, UPT, UPT, URZ, URZ, URZ ;  /* 0x000000fffffff290 */ /* 0x000fe2000fffe0ff */
.L_x_92:
[----:B------:R-:W-:Y:S01]  /*57c0*/  UISETP.NE.AND UP0, UPT, UR39, 0x1, UPT ;  /* 0x000000012700788c */ /* 0x000fe2000bf05270 */
[----:B------:R-:W-:Y:S01]  /*57d0*/  LOP3.LUT P0, RZ, R86, 0x3f0, RZ, 0xc0, !PT ;  /* 0x000003f056ff7812 */ /* 0x000fe2000780c0ff */
[----:B------:R-:W-:Y:S01]  /*57e0*/  USHF.L.U32 UR50, UR16, 0x6, URZ ;  /* 0x0000000610327899 */ /* 0x000fe200080006ff */
[----:B------:R-:W-:Y:S01]  /*57f0*/  BSSY.RECONVERGENT B6, `(.L_x_93) ;  /* 0x0000034000067945 */ /* 0x000fe20003800200 */
[----:B------:R-:W-:Y:S01]  /*5800*/  USHF.L.U32 UR49, UR20, 0x8, URZ ;  /* 0x0000000814317899 */ /* 0x000fe200080006ff */
[----:B------:R-:W-:Y:S06]  /*5810*/  IADD3 R88, PT, PT, R88, 0x1, RZ ;  /* 0x0000000158587810 */ /* 0x000fec0007ffe0ff */
[----:B------:R-:W2:Y:S01]  /*5820*/  @!UP0 LDCU.128 UR12, c[0x0][0xb10] ;  /* 0x00016200ff0c87ac */ /* 0x000ea20008000c00 */
[----:B------:R-:W3:Y:S01]  /*5830*/  @!UP0 LDCU UR5, c[0x0][0xb0c] ;  /* 0x00016180ff0587ac */ /* 0x000ee20008000800 */
[----:B------:R-:W4:Y:S01]  /*5840*/  @!UP0 LDCU UR10, c[0x0][0xb20] ;  /* 0x00016400ff0a87ac */ /* 0x000f220008000800 */
[----:B--2---:R-:W-:Y:S02]  /*5850*/  UIMAD.WIDE.U32 UR8, UR38, UR12, URZ ;  /* 0x0000000c260872a5 */ /* 0x004fe4000f8e00ff */
[----:B------:R-:W-:Y:S02]  /*5860*/  UIMAD.WIDE.U32 UR6, UR37, UR15, URZ ;  /* 0x0000000f250672a5 */ /* 0x000fe4000f8e00ff */
[----:B------:R-:W-:Y:S03]  /*5870*/  @!UP0 UISETP.NE.AND UP1, UPT, UR14, 0x1, UPT ;  /* 0x000000010e00888c */ /* 0x000fe6000bf25270 */
[----:B------:R-:W-:Y:S01]  /*5880*/  @!UP0 UMOV UR4, UR9 ;  /* 0x0000000900048c82 */ /* 0x000fe20008000000 */
[----:B---3--:R-:W-:Y:S02]  /*5890*/  @!UP0 UISETP.NE.AND UP2, UPT, UR5, 0x1, UPT ;  /* 0x000000010500888c */ /* 0x008fe4000bf45270 */
[----:B------:R-:W-:Y:S01]  /*58a0*/  @!UP0 USHF.R.U32.HI UR4, URZ, UR13, UR4 ;  /* 0x0000000dff048299 */ /* 0x000fe20008011604 */
[----:B------:R-:W-:Y:S02]  /*58b0*/  @!UP0 UMOV UR6, UR7 ;  /* 0x0000000700068c82 */ /* 0x000fe40008000000 */
[----:B----4-:R-:W-:Y:S02]  /*58c0*/  @!UP0 USHF.R.U32.HI UR6, URZ, UR10, UR6 ;  /* 0x0000000aff068299 */ /* 0x010fe40008011606 */
[----:B------:R-:W-:Y:S02]  /*58d0*/  @!UP0 USEL UR7, UR38, UR4, !UP2 ;  /* 0x0000000426078287 */ /* 0x000fe4000d000000 */
[----:B------:R-:W-:Y:S04]  /*58e0*/  @!UP0 USEL UR6, UR37, UR6, !UP1 ;  /* 0x0000000625068287 */ /* 0x000fe8000c800000 */
[----:B------:R-:W-:Y:S02]  /*58f0*/  @!UP0 UIADD3 UR4, UPT, UPT, -UR7, UR6, URZ ;  /* 0x0000000607048290 */ /* 0x000fe4000fffe1ff */
[----:B------:R-:W-:Y:S02]  /*5900*/  @!UP0 UIADD3 UR6, UPT, UPT, UR7, -UR6, URZ ;  /* 0x8000000607068290 */ /* 0x000fe4000fffe0ff */
[----:B------:R-:W-:Y:S02]  /*5910*/  @!UP0 UIMAD UR38, UR4, UR5, UR38 ;  /* 0x00000005042682a4 */ /* 0x000fe4000f8e0226 */
[----:B------:R-:W-:Y:S01]  /*5920*/  @!UP0 UIMAD UR37, UR6, UR14, UR37 ;  /* 0x0000000e062582a4 */ /* 0x000fe2000f8e0225 */
[----:B------:R-:W-:Y:S11]  /*5930*/  @!P0 BRA `(.L_x_94) ;  /* 0x00000000007c8947 */ /* 0x000ff60003800000 */
[----:B------:R-:W2:Y:S01]  /*5940*/  LDCU.64 UR8, c[0x4][0x80] ;  /* 0x01001000ff0877ac */ /* 0x000ea20008000a00 */
[----:B------:R-:W-:Y:S01]  /*5950*/  MOV R2, 0x0 ;  /* 0x0000000000027802 */ /* 0x000fe20000000f00 */
[----:B------:R-:W-:Y:S02]  /*5960*/  HFMA2 R12, -RZ, RZ, 0, 5.9604644775390625e-08 ;  /* 0x00000001ff0c7431 */ /* 0x000fe400000001ff */
[----:B------:R-:W-:Y:S01]  /*5970*/  IMAD.MOV.U32 R8, RZ, RZ, 0x70 ;  /* 0x00000070ff087424 */ /* 0x000fe200078e00ff */
[----:B------:R3:W4:Y:S01]  /*5980*/  LDC.64 R14, c[0x4][R2] ;  /* 0x01000000020e7b82 */ /* 0x0007220000000a00 */
[----:B------:R-:W1:Y:S01]  /*5990*/  LDCU.64 UR6, c[0x4][0x88] ;  /* 0x01001100ff0677ac */ /* 0x000e620008000a00 */
[----:B------:R-:W-:Y:S01]  /*59a0*/  IMAD.MOV.U32 R13, RZ, RZ, RZ ;  /* 0x000000ffff0d7224 */ /* 0x000fe200078e00ff */
[----:B------:R-:W1:Y:S01]  /*59b0*/  LDCU.64 UR4, c[0x4][0x8] ;  /* 0x01000100ff0477ac */ /* 0x000e620008000a00 */
[----:B--2---:R-:W-:Y:S01]  /*59c0*/  MOV R5, UR9 ;  /* 0x0000000900057c02 */ /* 0x004fe20008000f00 */
[----:B------:R-:W-:Y:S01]  /*59d0*/  IMAD.U32 R4, RZ, RZ, UR8 ;  /* 0x00000008ff047e24 */ /* 0x000fe2000f8e00ff */
[----:B-1----:R-:W-:Y:S01]  /*59e0*/  MOV R7, UR7 ;  /* 0x0000000700077c02 */ /* 0x002fe20008000f00 */
[----:B------:R-:W-:Y:S01]  /*59f0*/  IMAD.U32 R6, RZ, RZ, UR6 ;  /* 0x00000006ff067e24 */ /* 0x000fe2000f8e00ff */
[----:B------:R-:W-:Y:S01]  /*5a00*/  MOV R11, UR5 ;  /* 0x00000005000b7c02 */ /* 0x000fe20008000f00 */
[----:B------:R-:W-:Y:S02]  /*5a10*/  IMAD.U32 R10, RZ, RZ, UR4 ;  /* 0x00000004ff0a7e24 */ /* 0x000fe4000f8e00ff */
[----:B------:R-:W-:Y:S07]  /*5a20*/  LEPC R20, `(.L_x_95) ;  /* 0x000000001014794e */ /* 0x000fee0000000000 */
[----:B---345:R-:W-:Y:S05]  /*5a30*/  CALL.ABS.NOINC R14 ;  /* 0x000000000e007343 */ /* 0x038fea0003c00000 */
.L_x_95:
[----:B------:R-:W1:Y:S01]  /*5a40*/  LDCU.64 UR8, c[0x4][0x80] ;  /* 0x01001000ff0877ac */ /* 0x000e620008000a00 */
[----:B------:R-:W2:Y:S01]  /*5a50*/  LDC.64 R2, c[0x4][R2] ;  /* 0x0100000002027b82 */ /* 0x000ea20000000a00 */
[----:B------:R-:W-:Y:S02]  /*5a60*/  HFMA2 R12, -RZ, RZ, 0, 5.9604644775390625e-08 ;  /* 0x00000001ff0c7431 */ /* 0x000fe400000001ff */
[----:B------:R-:W-:Y:S02]  /*5a70*/  IMAD.MOV.U32 R8, RZ, RZ, 0x70 ;  /* 0x00000070ff087424 */ /* 0x000fe400078e00ff */
[----:B------:R-:W-:Y:S01]  /*5a80*/  IMAD.MOV.U32 R13, RZ, RZ, RZ ;  /* 0x000000ffff0d7224 */ /* 0x000fe200078e00ff */
[----:B------:R-:W3:Y:S01]  /*5a90*/  LDCU.64 UR6, c[0x4][0x88] ;  /* 0x01001100ff0677ac */ /* 0x000ee20008000a00 */
[----:B------:R-:W4:Y:S01]  /*5aa0*/  LDCU.64 UR4, c[0x4][0x8] ;  /* 0x01000100ff0477ac */ /* 0x000f220008000a00 */
[----:B-1----:R-:W-:Y:S02]  /*5ab0*/  MOV R4, UR8 ;  /* 0x0000000800047c02 */ /* 0x002fe40008000f00 */
[----:B------:R-:W-:Y:S02]  /*5ac0*/  MOV R5, UR9 ;  /* 0x0000000900057c02 */ /* 0x000fe40008000f00 */
[----:B---3--:R-:W-:Y:S01]  /*5ad0*/  MOV R7, UR7 ;  /* 0x0000000700077c02 */ /* 0x008fe20008000f00 */
[----:B------:R-:W-:Y:S01]  /*5ae0*/  IMAD.U32 R6, RZ, RZ, UR6 ;  /* 0x00000006ff067e24 */ /* 0x000fe2000f8e00ff */
[----:B----4-:R-:W-:Y:S01]  /*5af0*/  MOV R11, UR5 ;  /* 0x00000005000b7c02 */ /* 0x010fe20008000f00 */
[----:B------:R-:W-:Y:S02]  /*5b00*/  IMAD.U32 R10, RZ, RZ, UR4 ;  /* 0x00000004ff0a7e24 */ /* 0x000fe4000f8e00ff */
[----:B------:R-:W-:Y:S07]  /*5b10*/  LEPC R20, `(.L_x_94) ;  /* 0x000000001014794e */ /* 0x000fee0000000000 */
[----:B--2---:R-:W-:Y:S05]  /*5b20*/  CALL.ABS.NOINC R2 ;  /* 0x0000000002007343 */ /* 0x004fea0003c00000 */
.L_x_94:
[----:B------:R-:W-:Y:S05]  /*5b30*/  BSYNC.RECONVERGENT B6 ;  /* 0x0000000000067941 */ /* 0x000fea0003800200 */
.L_x_93:
[----:B------:R-:W-:Y:S01]  /*5b40*/  R2UR UR4, R85 ;  /* 0x00000000550472ca */ /* 0x000fe200000e0000 */
[----:B------:R-:W-:Y:S01]  /*5b50*/  UISETP.NE.U32.AND UP0, UPT, UR62, URZ, UPT ;  /* 0x000000ff3e00728c */ /* 0x000fe2000bf05070 */
[----:B------:R-:W-:Y:S02]  /*5b60*/  ISETP.NE.U32.AND P4, PT, R78, RZ, PT ;  /* 0x000000ff4e00720c */ /* 0x000fe40003f85070 */
[----:B------:R-:W-:Y:S01]  /*5b70*/  ISETP.NE.U32.AND P2, PT, RZ, UR56, PT ;  /* 0x00000038ff007c0c */ /* 0x000fe2000bf45070 */
[----:B------:R-:W-:Y:S01]  /*5b80*/  UISETP.NE.AND.EX UP1, UPT, UR63, URZ, UPT, UP0 ;  /* 0x000000ff3f00728c */ /* 0x000fe2000bf25300 */
[----:B------:R-:W-:Y:S01]  /*5b90*/  ISETP.NE.AND.EX P4, PT, R79, RZ, PT, P4 ;  /* 0x000000ff4f00720c */ /* 0x000fe20003f85340 */
[----:B------:R-:W-:Y:S01]  /*5ba0*/  UPLOP3.LUT UP0, UPT, UPT, UPT, UPT, 0x40, 0x4 ;  /* 0x000000000004789c */ /* 0x000fe20003f0e870 */
[----:B------:R-:W-:Y:S05]  /*5bb0*/  ISETP.NE.AND.EX P2, PT, RZ, UR57, PT, P2 ;  /* 0x00000039ff007c0c */ /* 0x000fea000bf45320 */
[----:B------:R-:W-:Y:S06]  /*5bc0*/  UISETP.NE.AND UP2, UPT, UR4, URZ, UPT ;  /* 0x000000ff0400728c */ /* 0x000fec000bf45270 */
[----:B------:R-:W-:Y:S05]  /*5bd0*/  PLOP3.LUT P1, PT, PT, PT, UP2, 0x80, 0x8 ;  /* 0x000000000008781c */ /* 0x000fea0003f2f028 */
[----:B------:R-:W-:Y:S06]  /*5be0*/  @UP2 UPLOP3.LUT UP0, UPT, UPT, UPT, UP1, 0x80, 0x8 ;  /* 0x000000000008289c */ /* 0x000fec0003f0f010 */
[----:B------:R-:W-:Y:S01]  /*5bf0*/  PLOP3.LUT P0, PT, PT, PT, UP0, 0x80, 0x8 ;  /* 0x000000000008781c */ /* 0x000fe20003f0f008 */
[----:B------:R-:W-:Y:S01]  /*5c00*/  @!UPT UIADD3 URZ, UPT, UPT, URZ, URZ, URZ ;  /* 0x000000fffffff290 */ /* 0x000fe2000fffe0ff */
[----:B------:R-:W-:Y:S11]  /*5c10*/  BRA.U !UP1, `(.L_x_96) ;  /* 0x00000001093c7547 */ /* 0x000ff6000b800000 */
[----:B------:R-:W-:Y:S01]  /*5c20*/  UISETP.NE.U32.AND UP0, UPT, UR56, URZ, UPT ;  /* 0x000000ff3800728c */ /* 0x000fe2000bf05070 */
[----:B-1----:R-:W-:Y:S01]  /*5c30*/  HFMA2 R0, -RZ, RZ, 0, 5.9604644775390625e-08 ;  /* 0x00000001ff007431 */ /* 0x002fe200000001ff */
[----:B------:R-:W1:Y:S01]  /*5c40*/  LDCU.64 UR8, c[0x0][0x358] ;  /* 0x00006b00ff0877ac */ /* 0x000e620008000a00 */
[----:B------:R-:W-:Y:S01]  /*5c50*/  IMAD.MOV.U32 R81, RZ, RZ, 0x1 ;  /* 0x00000001ff517424 */ /* 0x000fe200078e00ff */
[----:B------:R-:W-:Y:S06]  /*5c60*/  UISETP.NE.AND.EX UP0, UPT, UR57, URZ, UPT, UP0 ;  /* 0x000000ff3900728c */ /* 0x000fec000bf05300 */
[----:B------:R-:W-:Y:S05]  /*5c70*/  PLOP3.LUT P3, PT, PT, PT, UP0, 0x80, 0x8 ;  /* 0x000000000008781c */ /* 0x000fea0003f6f008 */
[----:B------:R-:W2:Y:S01]  /*5c80*/  @UP0 LDCU.64 UR4, c[0x0][0x888] ;  /* 0x00011100ff0407ac */ /* 0x000ea20008000a00 */
[----:B------:R-:W-:Y:S07]  /*5c90*/  @UP0 UIMAD UR6, UR36, UR62, URZ ;  /* 0x0000003e240602a4 */ /* 0x000fee000f8e02ff */
[----:B------:R-:W-:Y:S01]  /*5ca0*/  @!P3 PRMT R81, R0, 0x7610, R81 ;  /* 0x000076100051b816 */ /* 0x000fe20000000051 */
[----:B--2---:R-:W-:Y:S06]  /*5cb0*/  @UP0 UIMAD.WIDE UR4, UR6, 0x4, UR4 ;  /* 0x00000004060408a5 */ /* 0x004fec000f8e0204 */
[----:B------:R-:W-:Y:S01]  /*5cc0*/  IMAD.U32 R2, RZ, RZ, UR4 ;  /* 0x00000004ff027e24 */ /* 0x000fe2000f8e00ff */
[----:B------:R-:W-:Y:S04]  /*5cd0*/  MOV R3, UR5 ;  /* 0x0000000500037c02 */ /* 0x000fe80008000f00 */
[----:B------:R-:W2:Y:S01]  /*5ce0*/  @!UP0 LDCU UR4, c[0x0][0x880] ;  /* 0x00011000ff0487ac */ /* 0x000ea20008000800 */
[----:B-1---5:R3:W5:Y:S02]  /*5cf0*/  @P3 LDG.E R41, desc[UR8][R2.64] ;  /* 0x0000000802293981 */ /* 0x022764000c1e1900 */
[----:B--23--:R-:W-:Y:S02]  /*5d00*/  @!P3 IMAD.U32 R41, RZ, RZ, UR4 ;  /* 0x00000004ff29be24 */ /* 0x00cfe4000f8e00ff */
.L_x_96:
[----:B------:R-:W-:Y:S05]  /*5d10*/  @!P4 BRA `(.L_x_97) ;  /* 0x000000000024c947 */ /* 0x000fea0003800000 */
[----:B------:R-:W-:Y:S01]  /*5d20*/  ISETP.NE.U32.AND P3, PT, R76, RZ, PT ;  /* 0x000000ff4c00720c */ /* 0x000fe20003f65070 */
[----:B------:R-:W2:Y:S03]  /*5d30*/  LDCU.64 UR4, c[0x0][0x358] ;  /* 0x00006b00ff0477ac */ /* 0x000ea60008000a00 */
[----:B------:R-:W-:Y:S11]  /*5d40*/  ISETP.NE.AND.EX P3, PT, R77, RZ, PT, P3 ;  /* 0x000000ff4d00720c */ /* 0x000ff60003f65330 */
[----:B------:R-:W-:Y:S02]  /*5d50*/  @!UPT UIADD3 URZ, UPT, UPT, URZ, URZ, URZ ;  /* 0x000000fffffff290 */ /* 0x000fe4000fffe0ff */
[----:B------:R-:W3:Y:S01]  /*5d60*/  @P3 LDC.64 R2, c[0x0][0x8a8] ;  /* 0x00022a00ff023b82 */ /* 0x000ee20000000a00 */
[----:B-1----:R-:W-:Y:S04]  /*5d70*/  @P3 IMAD R0, R78, UR36, RZ ;  /* 0x000000244e003c24 */ /* 0x002fe8000f8e02ff */
[----:B---3--:R-:W-:Y:S05]  /*5d80*/  @P3 IMAD.WIDE R2, R0, 0x4, R2 ;  /* 0x0000000400023825 */ /* 0x008fea00078e0202 */
[----:B--2--5:R2:W5:Y:S02]  /*5d90*/  @P3 LDG.E R38, desc[UR4][R2.64] ;  /* 0x0000000402263981 */ /* 0x024564000c1e1900 */
[----:B--2---:R-:W3:Y:S02]  /*5da0*/  @!P3 LDC R38, c[0x0][0x8a0] ;  /* 0x00022800ff26bb82 */ /* 0x004ee40000000800 */
.L_x_97:
[----:B-----5:R-:W-:Y:S01]  /*5db0*/  FSETP.NEU.AND P3, PT, R41, RZ, PT ;  /* 0x000000ff2900720b */ /* 0x020fe20003f6d000 */
[----:B------:R-:W-:Y:S01]  /*5dc0*/  IMAD.SHL.U32 R47, R80, 0x2, RZ ;  /* 0x00000002502f7824 */ /* 0x000fe200078e00ff */
[----:B------:R-:W-:Y:S01]  /*5dd0*/  SEL R5, RZ, 0xffffffff, P2 ;  /* 0xffffffffff057807 */ /* 0x000fe20001000000 */
[----:B------:R-:W-:Y:S01]  /*5de0*/  BSSY B1, `(.L_x_98) ;  /* 0x0000044000017945 */ /* 0x000fe20003800000 */
[----:B------:R-:W-:Y:S01]  /*5df0*/  @P1 LOP3.LUT P2, RZ, R81, 0xff, RZ, 0xc0, !PT ;  /* 0x000000ff51ff1812 */ /* 0x000fe2000784c0ff */
[----:B------:R-:W-:Y:S01]  /*5e00*/  VIADD R97, R47, UR44 ;  /* 0x0000002c2f617c36 */ /* 0x000fe20008000000 */
[----:B------:R-:W-:Y:S01]  /*5e10*/  @P1 SEL R2, RZ, 0xffffffff, P3 ;  /* 0xffffffffff021807 */ /* 0x000fe20001800000 */
[----:B------:R-:W-:Y:S01]  /*5e20*/  IMAD.MOV.U32 R60, RZ, RZ, 0x1 ;  /* 0x00000001ff3c7424 */ /* 0x000fe200078e00ff */
[----:B------:R-:W-:Y:S01]  /*5e30*/  LOP3.LUT R91, R91, 0x1, RZ, 0x3c, !PT ;  /* 0x000000015b5b7812 */ /* 0x000fe200078e3cff */
[----:B------:R-:W-:Y:S01]  /*5e40*/  IMAD.MOV.U32 R46, RZ, RZ, RZ ;  /* 0x000000ffff2e7224 */ /* 0x000fe200078e00ff */
[----:B------:R-:W-:Y:S02]  /*5e50*/  @P0 SEL R2, R5, R2, !P2 ;  /* 0x0000000205020207 */ /* 0x000fe40005000000 */
[----:B------:R-:W-:Y:S02]  /*5e60*/  CS2R R74, SRZ ;  /* 0x00000000004a7805 */ /* 0x000fe4000001ff00 */
[----:B------:R-:W-:Y:S02]  /*5e70*/  LEA R98, R36, UR44, 0x3 ;  /* 0x0000002c24627c11 */ /* 0x000fe4000f8e18ff */
[----:B------:R-:W-:Y:S02]  /*5e80*/  CS2R R72, SRZ ;  /* 0x0000000000487805 */ /* 0x000fe4000001ff00 */
[----:B------:R-:W-:Y:S02]  /*5e90*/  @P1 LOP3.LUT R2, R2, 0x1, RZ, 0xc0, !PT ;  /* 0x0000000102021812 */ /* 0x000fe400078ec0ff */
[----:B------:R-:W-:Y:S02]  /*5ea0*/  CS2R R66, SRZ ;  /* 0x0000000000427805 */ /* 0x000fe4000001ff00 */
[----:B------:R-:W-:Y:S02]  /*5eb0*/  SHF.L.U32 R3, R90, 0x1f, RZ ;  /* 0x0000001f5a037819 */ /* 0x000fe400000006ff */
[----:B------:R-:W-:Y:S02]  /*5ec0*/  CS2R R64, SRZ ;  /* 0x0000000000407805 */ /* 0x000fe4000001ff00 */
[----:B------:R-:W-:Y:S02]  /*5ed0*/  ISETP.NE.U32.OR P6, PT, R2, 0x1, !P1 ;  /* 0x000000010200780c */ /* 0x000fe40004fc5470 */
[----:B------:R-:W-:Y:S02]  /*5ee0*/  CS2R R58, SRZ ;  /* 0x00000000003a7805 */ /* 0x000fe4000001ff00 */
[----:B------:R-:W-:Y:S02]  /*5ef0*/  PLOP3.LUT P2, PT, PT, PT, UP1, 0x80, 0x8 ;  /* 0x000000000008781c */ /* 0x000fe40003f4f018 */
[----:B------:R-:W-:Y:S02]  /*5f00*/  CS2R R56, SRZ ;  /* 0x0000000000387805 */ /* 0x000fe4000001ff00 */
[----:B------:R-:W-:Y:S02]  /*5f10*/  LEA.HI R39, R36, R36, RZ, 0x1 ;  /* 0x0000002424277211 */ /* 0x000fe400078f08ff */
[----:B------:R-:W-:Y:S02]  /*5f20*/  CS2R R50, SRZ ;  /* 0x0000000000327805 */ /* 0x000fe4000001ff00 */
[----:B------:R-:W-:Y:S02]  /*5f30*/  LOP3.LUT P4, R87, R81, 0xff, RZ, 0xc0, !PT ;  /* 0x000000ff51577812 */ /* 0x000fe4000788c0ff */
[----:B------:R-:W-:Y:S02]  /*5f40*/  CS2R R48, SRZ ;  /* 0x0000000000307805 */ /* 0x000fe4000001ff00 */
[----:B------:R-:W-:Y:S01]  /*5f50*/  SEL R2, RZ, 0xffffffff, P3 ;  /* 0xffffffffff027807 */ /* 0x000fe20001800000 */
[C---:B-1----:R-:W-:Y:S01]  /*5f60*/  IMAD.SHL.U32 R0, R39.reuse, 0x80, RZ ;  /* 0x0000008027007824 */ /* 0x042fe200078e00ff */
[----:B------:R-:W-:Y:S01]  /*5f70*/  LOP3.LUT R39, R39, 0xffe, RZ, 0xc0, !PT ;  /* 0x00000ffe27277812 */ /* 0x000fe200078ec0ff */
[----:B------:R-:W-:Y:S01]  /*5f80*/  VIADD R99, R97, 0x400 ;  /* 0x0000040061637836 */ /* 0x000fe20000000000 */
[----:B------:R-:W-:Y:S01]  /*5f90*/  P2R R95, PR, RZ, 0x40 ;  /* 0x00000040ff5f7803 */ /* 0x000fe20000000000 */
[----:B------:R-:W-:Y:S01]  /*5fa0*/  IMAD.IADD R96, R92, 0x1, R97 ;  /* 0x000000015c607824 */ /* 0x000fe200078e0261 */
[----:B------:R-:W-:Y:S01]  /*5fb0*/  @P6 SHF.L.U32 R4, R91, 0x1f, RZ ;  /* 0x0000001f5b046819 */ /* 0x000fe200000006ff */
[----:B------:R-:W-:Y:S01]  /*5fc0*/  IMAD.IADD R39, R36, 0x1, -R39 ;  /* 0x0000000124277824 */ /* 0x000fe200078e0a27 */
[----:B------:R-:W-:Y:S02]  /*5fd0*/  @P2 SEL R2, R5, R2, !P4 ;  /* 0x0000000205022207 */ /* 0x000fe40006000000 */
[----:B------:R-:W1:Y:S01]  /*5fe0*/  @P6 SYNCS.PHASECHK.TRANS64.TRYWAIT P1, [UR44+0x50], R4 ;  /* 0x00005004ff0065a7 */ /* 0x000e62000802112c */
[----:B------:R-:W-:Y:S02]  /*5ff0*/  LOP3.LUT R0, R0, 0xffffff00, RZ, 0xc0, !PT ;  /* 0xffffff0000007812 */ /* 0x000fe400078ec0ff */
[----:B------:R-:W-:Y:S03]  /*6000*/  LOP3.LUT R2, R2, 0x1, RZ, 0xc0, !PT ;  /* 0x0000000102027812 */ /* 0x000fe600078ec0ff */
[----:B------:R-:W-:Y:S01]  /*6010*/  IMAD.IADD R0, R37, 0x1, R0 ;  /* 0x0000000125007824 */ /* 0x000fe200078e0200 */
[----:B------:R-:W-:Y:S03]  /*6020*/  ISETP.NE.U32.AND P5, PT, R2, 0x1, PT ;  /* 0x000000010200780c */ /* 0x000fe60003fa5070 */
[----:B------:R-:W-:Y:S01]  /*6030*/  IMAD R39, R39, 0x100000, R0 ;  /* 0x0010000027277824 */ /* 0x000fe200078e0200 */
[----:B------:R-:W-:Y:S01]  /*6040*/  P2R R61, PR, RZ, 0x20 ;  /* 0x00000020ff3d7803 */ /* 0x000fe20000000000 */
[----:B------:R2:W4:Y:S01]  /*6050*/  SYNCS.PHASECHK.TRANS64.TRYWAIT P0, [R98+URZ+0xc0], R3 ;  /* 0x0000c003620075a7 */ /* 0x00052200080011ff */
[----:B-1----:R-:W-:Y:S01]  /*6060*/  @P6 SEL R60, RZ, 0x1, !P1 ;  /* 0x00000001ff3c6807 */ /* 0x002fe20004800000 */
[----:B--2---:R-:W-:Y:S06]  /*6070*/  @!P6 BRA `(.L_x_99) ;  /* 0x000000000068e947 */ /* 0x004fec0003800000 */
[C---:B------:R-:W-:Y:S01]  /*6080*/  @P5 IMAD R5, R93.reuse, 0x2, R99 ;  /* 0x000000025d055824 */ /* 0x040fe200078e0263 */
[----:B------:R-:W-:Y:S01]  /*6090*/  ISETP.NE.AND P1, PT, R60, RZ, PT ;  /* 0x000000ff3c00720c */ /* 0x000fe20003f25270 */
[----:B------:R-:W-:Y:S01]  /*60a0*/  @P5 IMAD R2, R93, 0x2, R97 ;  /* 0x000000025d025824 */ /* 0x000fe200078e0261 */
[----:B------:R-:W-:Y:S01]  /*60b0*/  BSSY B0, `(.L_x_100) ;  /* 0x000000e000007945 */ /* 0x000fe20003800000 */
[----:B------:R-:W-:Y:S01]  /*60c0*/  IMAD.MOV.U32 R74, RZ, RZ, RZ ;  /* 0x000000ffff4a7224 */ /* 0x000fe200078e00ff */
[----:B------:R-:W-:Y:S01]  /*60d0*/  CS2R R66, SRZ ;  /* 0x0000000000427805 */ /* 0x000fe2000001ff00 */
[----:B------:R-:W-:Y:S01]  /*60e0*/  @P5 IMAD.IADD R4, R92, 0x1, R5 ;  /* 0x000000015c045824 */ /* 0x000fe200078e0205 */
[----:B------:R-:W-:Y:S02]  /*60f0*/  CS2R R64, SRZ ;  /* 0x0000000000407805 */ /* 0x000fe4000001ff00 */
[----:B------:R-:W-:Y:S02]  /*6100*/  CS2R R72, SRZ ;  /* 0x0000000000487805 */ /* 0x000fe4000001ff00 */
[----:B------:R-:W-:Y:S02]  /*6110*/  CS2R R50, SRZ ;  /* 0x0000000000327805 */ /* 0x000fe4000001ff00 */
[----:B------:R-:W-:Y:S02]  /*6120*/  CS2R R48, SRZ ;  /* 0x0000000000307805 */ /* 0x000fe4000001ff00 */
[----:B------:R-:W-:Y:S02]  /*6130*/  CS2R R58, SRZ ;  /* 0x00000000003a7805 */ /* 0x000fe4000001ff00 */
[----:B------:R-:W-:Y:S01]  /*6140*/  CS2R R56, SRZ ;  /* 0x0000000000387805 */ /* 0x000fe2000001ff00 */
[----:B------:R-:W-:Y:S06]  /*6150*/  @P1 BRA `(.L_x_101) ;  /* 0x00000000000c1947 */ /* 0x000fec0003800000 */
[----:B------:R-:W-:Y:S04]  /*6160*/  SHF.L.U32 R5, R91, 0x1f, RZ ;  /* 0x0000001f5b057819 */ /* 0x000fe800000006ff */
[----:B------:R-:W1:Y:S02]  /*6170*/  SYNCS.PHASECHK.TRANS64.TRYWAIT P1, [UR44+0x50], R5 ;  /* 0x00005005ff0075a7 */ /* 0x000e64000802112c */
[----:B-1----:R-:W-:Y:S05]  /*6180*/  @!P1 BRA `(.L_x_102) ;  /* 0x0000003c00b09947 */ /* 0x002fea0003800000 */
.L_x_101:
[----:B------:R-:W-:Y:S05]  /*6190*/  BSYNC B0 ;  /* 0x0000000000007941 */ /* 0x000fea0003800000 */
.L_x_100:
[----:B------:R-:W-:Y:S01]  /*61a0*/  ISETP.NE.AND P1, PT, R61, RZ, PT ;  /* 0x000000ff3d00720c */ /* 0x000fe20003f25270 */
[----:B------:R-:W-:Y:S11]  /*61b0*/  HFMA2 R46, -RZ, RZ, 0, 5.9604644775390625e-08 ;  /* 0x00000001ff2e7431 */ /* 0x000ff600000001ff */
[----:B------:R-:W-:Y:S01]  /*61c0*/  @!UPT UIADD3 URZ, UPT, UPT, URZ, URZ, URZ ;  /* 0x000000fffffff290 */ /* 0x000fe2000fffe0ff */
[----:B------:R-:W-:Y:S05]  /*61d0*/  @P1 WARPSYNC.ALL ;  /* 0x0000000000001948 */ /* 0x000fea0003800000 */
[----:B------:R2:W1:Y:S04]  /*61e0*/  @P1 LDSM.16.M88.4 R64, [R2+0x400] ;  /* 0x000400000240183b */ /* 0x0004680000000200 */
[----:B------:R2:W1:Y:S04]  /*61f0*/  @P1 LDSM.16.M88.4 R72, [R4] ;  /* 0x000000000448183b */ /* 0x0004680000000200 */
[----:B------:R2:W1:Y:S04]  /*6200*/  @P1 LDSM.16.M88.4 R48, [R47+UR44+0x400] ;  /* 0x0004002c2f30183b */ /* 0x0004680008000200 */
[----:B------:R2:W1:Y:S02]  /*6210*/  @P1 LDSM.16.M88.4 R56, [R96+0x400] ;  /* 0x000400006038183b */ /* 0x0004640000000200 */
.L_x_99:
[----:B------:R-:W-:Y:S05]  /*6220*/  BSYNC B1 ;  /* 0x0000000000017941 */ /* 0x000fea0003800000 */
.L_x_98:
[----:B-1----:R-:W-:Y:S04]  /*6230*/  SHF.R.U32.HI R5, RZ, 0x15, R39 ;  /* 0x00000015ff057819 */ /* 0x002fe80000011627 */
[----:B------:R-:W-:Y:S01]  /*6240*/  LOP3.LUT P1, RZ, R5, 0x3, R82, 0x48, !PT ;  /* 0x0000000305ff7812 */ /* 0x000fe20007824852 */
[----:B------:R-:W-:Y:S01]  /*6250*/  @!UPT UIADD3 URZ, UPT, UPT, URZ, URZ, URZ ;  /* 0x000000fffffff290 */ /* 0x000fe2000fffe0ff */
[----:B----4-:R-:W-:Y:S11]  /*6260*/  @P0 BRA `(.L_x_103) ;  /* 0x0000000000080947 */ /* 0x010ff60003800000 */
[----:B------:R-:W1:Y:S02]  /*6270*/  SYNCS.PHASECHK.TRANS64.TRYWAIT P0, [R98+URZ+0xc0], R3 ;  /* 0x0000c003620075a7 */ /* 0x000e6400080011ff */
[----:B-1----:R-:W-:Y:S05]  /*6280*/  @!P0 BRA `(.L_x_104) ;  /* 0x0000003c00888947 */ /* 0x002fea0003800000 */
.L_x_103:
[----:B------:R-:W-:Y:S05]  /*6290*/  @!P1 BRA `(.L_x_105) ;  /* 0x0000000000409947 */ /* 0x000fea0003800000 */
[----:B------:R-:W4:Y:S01]  /*62a0*/  LDCU.64 UR8, c[0x4][0x70] ;  /* 0x01000e00ff0877ac */ /* 0x000f220008000a00 */
[----:B-1----:R-:W-:Y:S01]  /*62b0*/  MOV R3, 0x0 ;  /* 0x0000000000037802 */ /* 0x002fe20000000f00 */
[----:B------:R-:W-:Y:S02]  /*62c0*/  HFMA2 R12, -RZ, RZ, 0, 5.9604644775390625e-08 ;  /* 0x00000001ff0c7431 */ /* 0x000fe400000001ff */
[----:B------:R-:W-:Y:S02]  /*62d0*/  IMAD.MOV.U32 R8, RZ, RZ, 0x192 ;  /* 0x00000192ff087424 */ /* 0x000fe400078e00ff */
[----:B------:R-:W-:Y:S01]  /*62e0*/  IMAD.MOV.U32 R13, RZ, RZ, RZ ;  /* 0x000000ffff0d7224 */ /* 0x000fe200078e00ff */
[----:B------:R-:W1:Y:S01]  /*62f0*/  LDCU.64 UR6, c[0x4][0x78] ;  /* 0x01000f00ff0677ac */ /* 0x000e620008000a00 */
[----:B--2---:R-:W2:Y:S01]  /*6300*/  LDC.64 R2, c[0x4][R3] ;  /* 0x0100000003027b82 */ /* 0x004ea20000000a00 */
[----:B------:R-:W5:Y:S01]  /*6310*/  LDCU.64 UR4, c[0x4][0x10] ;  /* 0x01000200ff0477ac */ /* 0x000f620008000a00 */
[----:B----4-:R-:W-:Y:S01]  /*6320*/  MOV R5, UR9 ;  /* 0x0000000900057c02 */ /* 0x010fe20008000f00 */
[----:B------:R-:W-:Y:S01]  /*6330*/  IMAD.U32 R4, RZ, RZ, UR8 ;  /* 0x00000008ff047e24 */ /* 0x000fe2000f8e00ff */
[----:B-1----:R-:W-:Y:S01]  /*6340*/  MOV R7, UR7 ;  /* 0x0000000700077c02 */ /* 0x002fe20008000f00 */
[----:B------:R-:W-:Y:S01]  /*6350*/  IMAD.U32 R6, RZ, RZ, UR6 ;  /* 0x00000006ff067e24 */ /* 0x000fe2000f8e00ff */
[----:B-----5:R-:W-:Y:S01]  /*6360*/  MOV R11, UR5 ;  /* 0x00000005000b7c02 */ /* 0x020fe20008000f00 */
[----:B------:R-:W-:Y:S02]  /*6370*/  IMAD.U32 R10, RZ, RZ, UR4 ;  /* 0x00000004ff0a7e24 */ /* 0x000fe4000f8e00ff */
[----:B------:R-:W-:Y:S07]  /*6380*/  LEPC R20, `(.L_x_105) ;  /* 0x000000001014794e */ /* 0x000fee0000000000 */
[----:B--23--:R-:W-:Y:S05]  /*6390*/  CALL.ABS.NOINC R2 ;  /* 0x0000000002007343 */ /* 0x00cfea0003c00000 */
.L_x_105:
[C---:B------:R-:W-:Y:S01]  /*63a0*/  SHF.L.U32 R40, R48.reuse, 0x10, RZ ;  /* 0x0000001030287819 */ /* 0x040fe200000006ff */
[----:B------:R-:W-:Y:S05]  /*63b0*/  WARPSYNC.ALL ;  /* 0x0000000000007948 */ /* 0x000fea0003800000 */
[----:B------:R-:W-:Y:S01]  /*63c0*/  R2UR UR4, R39 ;  /* 0x00000000270472ca */ /* 0x000fe200000e0000 */
[----:B------:R-:W-:Y:S01]  /*63d0*/  BSSY.RECONVERGENT B0, `(.L_x_106) ;  /* 0x000008b000007945 */ /* 0x000fe20003800200 */
[----:B------:R-:W-:Y:S02]  /*63e0*/  LOP3.LUT R43, R48, 0xffff0000, RZ, 0xc0, !PT ;  /* 0xffff0000302b7812 */ /* 0x000fe400078ec0ff */
[----:B------:R-:W-:Y:S02]  /*63f0*/  SHF.L.U32 R42, R49, 0x10, RZ ;  /* 0x00000010312a7819 */ /* 0x000fe400000006ff */
[----:B------:R-:W-:Y:S02]  /*6400*/  SHF.L.U32 R45, R51, 0x10, RZ ;  /* 0x00000010332d7819 */ /* 0x000fe400000006ff */
[----:B------:R-:W-:Y:S02]  /*6410*/  SHF.L.U32 R62, R93, 0x1, RZ ;  /* 0x000000015d3e7819 */ /* 0x000fe400000006ff */
[----:B------:R-:W-:Y:S02]  /*6420*/  ISETP.NE.AND P0, PT, R94, RZ, PT ;  /* 0x000000ff5e00720c */ /* 0x000fe40003f05270 */
[----:B------:R-:W-:Y:S01]  /*6430*/  IADD3 R99, PT, PT, R99, R62, RZ ;  /* 0x0000003e63637210 */ /* 0x000fe20007ffe0ff */
[----:B--2---:R-:W3:Y:S03]  /*6440*/  LDTM.16dp256bit.x8 R4, tmem[UR4] ;  /* 0x00000004000479ee */ /* 0x004ee600081a0000 */
[----:B------:R-:W-:Y:S01]  /*6450*/  IADD3 R100, PT, PT, R92, R99, RZ ;  /* 0x000000635c647210 */ /* 0x000fe20007ffe0ff */
[C---:B---3--:R-:W-:Y:S01]  /*6460*/  FMUL R0, R38.reuse, R4 ;  /* 0x0000000426007220 */ /* 0x048fe20000400000 */
[C---:B------:R-:W-:Y:S01]  /*6470*/  FMUL R2, R38.reuse, R5 ;  /* 0x0000000526027220 */ /* 0x040fe20000400000 */
[C---:B-1----:R-:W-:Y:S01]  /*6480*/  FMUL R3, R38.reuse, R6 ;  /* 0x0000000626037220 */ /* 0x042fe20000400000 */
[----:B------:R-:W-:Y:S01]  /*6490*/  FMUL R7, R38, R7 ;  /* 0x0000000726077220 */ /* 0x000fe20000400000 */
[----:B------:R-:W-:Y:S01]  /*64a0*/  FFMA R0, R41, R40, R0 ;  /* 0x0000002829007223 */ /* 0x000fe20000000000 */
[----:B------:R-:W-:Y:S01]  /*64b0*/  LOP3.LUT R40, R49, 0xffff0000, RZ, 0xc0, !PT ;  /* 0xffff000031287812 */ /* 0x000fe200078ec0ff */
[C---:B------:R-:W-:Y:S01]  /*64c0*/  FFMA R2, R41.reuse, R43, R2 ;  /* 0x0000002b29027223 */ /* 0x040fe20000000002 */
[C---:B------:R-:W-:Y:S01]  /*64d0*/  SHF.L.U32 R43, R50.reuse, 0x10, RZ ;  /* 0x00000010322b7819 */ /* 0x040fe200000006ff */
[C---:B------:R-:W-:Y:S01]  /*64e0*/  FFMA R3, R41.reuse, R42, R3 ;  /* 0x0000002a29037223 */ /* 0x040fe20000000003 */
[----:B------:R-:W-:Y:S01]  /*64f0*/  LOP3.LUT R42, R50, 0xffff0000, RZ, 0xc0, !PT ;  /* 0xffff0000322a7812 */ /* 0x000fe200078ec0ff */
[----:B------:R-:W-:Y:S01]  /*6500*/  FMUL R4, R38, R8 ;  /* 0x0000000826047220 */ /* 0x000fe20000400000 */
[----:B------:R-:W-:Y:S01]  /*6510*/  F2FP.BF16.F32.PACK_AB R52, R2, R0 ;  /* 0x000000000234723e */ /* 0x000fe200000010ff */
[----:B------:R-:W-:Y:S01]  /*6520*/  FFMA R7, R41, R40, R7 ;  /* 0x0000002829077223 */ /* 0x000fe20000000007 */
[----:B------:R-:W-:Y:S01]  /*6530*/  LOP3.LUT R40, R51, 0xffff0000, RZ, 0xc0, !PT ;  /* 0xffff000033287812 */ /* 0x000fe200078ec0ff */
[C---:B------:R-:W-:Y:S01]  /*6540*/  FMUL R5, R38.reuse, R9 ;  /* 0x0000000926057220 */ /* 0x040fe20000400000 */
[C---:B------:R-:W-:Y:S01]  /*6550*/  FMUL R6, R38.reuse, R10 ;  /* 0x0000000a26067220 */ /* 0x040fe20000400000 */
[----:B------:R-:W-:Y:S01]  /*6560*/  FMUL R11, R38, R11 ;  /* 0x0000000b260b7220 */ /* 0x000fe20000400000 */
[----:B------:R-:W-:Y:S01]  /*6570*/  F2FP.BF16.F32.PACK_AB R53, R7, R3 ;  /* 0x000000030735723e */ /* 0x000fe200000010ff */
[C---:B------:R-:W-:Y:S01]  /*6580*/  FFMA R4, R41.reuse, R43, R4 ;  /* 0x0000002b29047223 */ /* 0x040fe20000000004 */
[C---:B------:R-:W-:Y:S01]  /*6590*/  SHF.L.U32 R43, R56.reuse, 0x10, RZ ;  /* 0x00000010382b7819 */ /* 0x040fe200000006ff */
[----:B------:R-:W-:Y:S01]  /*65a0*/  FFMA R5, R41, R42, R5 ;  /* 0x0000002a29057223 */ /* 0x000fe20000000005 */
[----:B------:R-:W-:Y:S01]  /*65b0*/  LOP3.LUT R42, R57, 0xffff0000, RZ, 0xc0, !PT ;  /* 0xffff0000392a7812 */ /* 0x000fe200078ec0ff */
[----:B------:R-:W-:Y:S01]  /*65c0*/  FFMA R6, R41, R45, R6 ;  /* 0x0000002d29067223 */ /* 0x000fe20000000006 */
[----:B------:R-:W-:Y:S01]  /*65d0*/  SHF.L.U32 R45, R57, 0x10, RZ ;  /* 0x00000010392d7819 */ /* 0x000fe200000006ff */
[----:B------:R-:W-:Y:S01]  /*65e0*/  FFMA R11, R41, R40, R11 ;  /* 0x00000028290b7223 */ /* 0x000fe2000000000b */
[----:B------:R-:W-:Y:S01]  /*65f0*/  LOP3.LUT R40, R56, 0xffff0000, RZ, 0xc0, !PT ;  /* 0xffff000038287812 */ /* 0x000fe200078ec0ff */
[C---:B------:R-:W-:Y:S01]  /*6600*/  FMUL R8, R38.reuse, R12 ;  /* 0x0000000c26087220 */ /* 0x040fe20000400000 */
[----:B------:R-:W-:Y:S01]  /*6610*/  F2FP.BF16.F32.PACK_AB R54, R5, R4 ;  /* 0x000000040536723e */ /* 0x000fe200000010ff */
[C---:B------:R-:W-:Y:S01]  /*6620*/  FMUL R9, R38.reuse, R13 ;  /* 0x0000000d26097220 */ /* 0x040fe20000400000 */
[----:B------:R-:W-:Y:S01]  /*6630*/  F2FP.BF16.F32.PACK_AB R55, R11, R6 ;  /* 0x000000060b37723e */ /* 0x000fe200000010ff */
[C---:B------:R-:W-:Y:S01]  /*6640*/  FMUL R10, R38.reuse, R14 ;  /* 0x0000000e260a7220 */ /* 0x040fe20000400000 */
[----:B------:R-:W-:Y:S01]  /*6650*/  FMUL R15, R38, R15 ;  /* 0x0000000f260f7220 */ /* 0x000fe20000400000 */
[----:B------:R-:W-:Y:S01]  /*6660*/  FFMA R8, R41, R43, R8 ;  /* 0x0000002b29087223 */ /* 0x000fe20000000008 */
[----:B------:R-:W-:Y:S01]  /*6670*/  SHF.L.U32 R43, R59, 0x10, RZ ;  /* 0x000000103b2b7819 */ /* 0x000fe200000006ff */
[C---:B------:R-:W-:Y:S01]  /*6680*/  FFMA R9, R41.reuse, R40, R9 ;  /* 0x0000002829097223 */ /* 0x040fe20000000009 */
[C---:B------:R-:W-:Y:S01]  /*6690*/  SHF.L.U32 R40, R58.reuse, 0x10, RZ ;  /* 0x000000103a287819 */ /* 0x040fe200000006ff */
        /* <DEDUP_REMOVED lines=8> */
[----:B------:R-:W-:Y:S01]  /*6720*/  FMUL R14, R38, R18 ;  /* 0x00000012260e7220 */ /* 0x000fe20000400000 */
[----:B------:R-:W-:Y:S01]  /*6730*/  FFMA R12, R41, R40, R12 ;  /* 0x00000028290c7223 */ /* 0x000fe2000000000c */
[----:B------:R-:W-:Y:S01]  /*6740*/  LOP3.LUT R40, R59, 0xffff0000, RZ, 0xc0, !PT ;  /* 0xffff00003b287812 */ /* 0x000fe200078ec0ff */
[C---:B------:R-:W-:Y:S01]  /*6750*/  FFMA R13, R41.reuse, R42, R13 ;  /* 0x0000002a290d7223 */ /* 0x040fe2000000000d */
[----:B------:R-:W-:Y:S01]  /*6760*/  LOP3.LUT R42, R64, 0xffff0000, RZ, 0xc0, !PT ;  /* 0xffff0000402a7812 */ /* 0x000fe200078ec0ff */
[----:B------:R-:W-:Y:S01]  /*6770*/  FMUL R19, R38, R19 ;  /* 0x0000001326137220 */ /* 0x000fe20000400000 */
[----:B------:R-:W-:Y:S01]  /*6780*/  FFMA R14, R41, R43, R14 ;  /* 0x0000002b290e7223 */ /* 0x000fe2000000000e */
[----:B------:R-:W-:Y:S01]  /*6790*/  SHF.L.U32 R43, R64, 0x10, RZ ;  /* 0x00000010402b7819 */ /* 0x000fe200000006ff */
[C---:B------:R-:W-:Y:S01]  /*67a0*/  FMUL R16, R38.reuse, R20 ;  /* 0x0000001426107220 */ /* 0x040fe20000400000 */
        /* <DEDUP_REMOVED lines=19> */
[----:B------:R1:W-:Y:S01]  /*68e0*/  STSM.16.M88.4 [R97+0x400], R52 ;  /* 0x0004003461007844 */ /* 0x0003e20000000200 */
[C---:B------:R-:W-:Y:S01]  /*68f0*/  FMUL R22, R38.reuse, R26 ;  /* 0x0000001a26167220 */ /* 0x040fe20000400000 */
[----:B------:R-:W-:Y:S01]  /*6900*/  FMUL R27, R38, R27 ;  /* 0x0000001b261b7220 */ /* 0x000fe20000400000 */
[----:B------:R-:W-:Y:S01]  /*6910*/  FFMA R20, R41, R43, R20 ;  /* 0x0000002b29147223 */ /* 0x000fe20000000014 */
[----:B------:R-:W-:Y:S01]  /*6920*/  SHF.L.U32 R43, R73, 0x10, RZ ;  /* 0x00000010492b7819 */ /* 0x000fe200000006ff */
[C---:B------:R-:W-:Y:S01]  /*6930*/  FFMA R21, R41.reuse, R40, R21 ;  /* 0x0000002829157223 */ /* 0x040fe20000000015 */
[C---:B------:R-:W-:Y:S02]  /*6940*/  SHF.L.U32 R40, R72.reuse, 0x10, RZ ;  /* 0x0000001048287819 */ /* 0x040fe400000006ff */
[----:B------:R1:W-:Y:S01]  /*6950*/  STSM.16.M88.4 [R96+0x400], R68 ;  /* 0x0004004460007844 */ /* 0x0003e20000000200 */
[----:B------:R-:W-:Y:S01]  /*6960*/  FFMA R22, R41, R45, R22 ;  /* 0x0000002d29167223 */ /* 0x000fe20000000016 */
[----:B------:R-:W-:Y:S01]  /*6970*/  SHF.L.U32 R45, R75, 0x10, RZ ;  /* 0x000000104b2d7819 */ /* 0x000fe200000006ff */
[C---:B------:R-:W-:Y:S01]  /*6980*/  FFMA R27, R41.reuse, R42, R27 ;  /* 0x0000002a291b7223 */ /* 0x040fe2000000001b */
[----:B------:R-:W-:Y:S01]  /*6990*/  LOP3.LUT R42, R72, 0xffff0000, RZ, 0xc0, !PT ;  /* 0xffff0000482a7812 */ /* 0x000fe200078ec0ff */
[C---:B------:R-:W-:Y:S01]  /*69a0*/  FMUL R24, R38.reuse, R28 ;  /* 0x0000001c26187220 */ /* 0x040fe20000400000 */
[C---:B------:R-:W-:Y:S01]  /*69b0*/  FMUL R25, R38.reuse, R29 ;  /* 0x0000001d26197220 */ /* 0x040fe20000400000 */
[C---:B------:R-:W-:Y:S01]  /*69c0*/  FMUL R26, R38.reuse, R30 ;  /* 0x0000001e261a7220 */ /* 0x040fe20000400000 */
[----:B------:R-:W-:Y:S01]  /*69d0*/  FMUL R31, R38, R31 ;  /* 0x0000001f261f7220 */ /* 0x000fe20000400000 */
[----:B------:R-:W-:Y:S01]  /*69e0*/  FFMA R24, R41, R40, R24 ;  /* 0x0000002829187223 */ /* 0x000fe20000000018 */
[----:B------:R-:W-:Y:S01]  /*69f0*/  LOP3.LUT R40, R73, 0xffff0000, RZ, 0xc0, !PT ;  /* 0xffff000049287812 */ /* 0x000fe200078ec0ff */
[C---:B------:R-:W-:Y:S01]  /*6a00*/  FFMA R25, R41.reuse, R42, R25 ;  /* 0x0000002a29197223 */ /* 0x040fe20000000019 */
[C---:B------:R-:W-:Y:S01]  /*6a10*/  FFMA R26, R41.reuse, R43, R26 ;  /* 0x0000002b291a7223 */ /* 0x040fe2000000001a */
[----:B------:R-:W-:Y:S01]  /*6a20*/  SHF.L.U32 R43, R74, 0x10, RZ ;  /* 0x000000104a2b7819 */ /* 0x000fe200000006ff */
[----:B------:R-:W-:Y:S01]  /*6a30*/  FMUL R28, R38, R32 ;  /* 0x00000020261c7220 */ /* 0x000fe20000400000 */
[----:B------:R-:W-:Y:S01]  /*6a40*/  LOP3.LUT R42, R74, 0xffff0000, RZ, 0xc0, !PT ;  /* 0xffff00004a2a7812 */ /* 0x000fe200078ec0ff */
[----:B------:R-:W-:Y:S01]  /*6a50*/  FFMA R31, R41, R40, R31 ;  /* 0x00000028291f7223 */ /* 0x000fe2000000001f */
[C---:B------:R-:W-:Y:S01]  /*6a60*/  FMUL R29, R38.reuse, R33 ;  /* 0x00000021261d7220 */ /* 0x040fe20000400000 */
[C---:B------:R-:W-:Y:S01]  /*6a70*/  FMUL R30, R38.reuse, R34 ;  /* 0x00000022261e7220 */ /* 0x040fe20000400000 */
[----:B------:R-:W-:Y:S01]  /*6a80*/  LOP3.LUT R40, R75, 0xffff0000, RZ, 0xc0, !PT ;  /* 0xffff00004b287812 */ /* 0x000fe200078ec0ff */
[----:B------:R-:W-:Y:S01]  /*6a90*/  FMUL R35, R38, R35 ;  /* 0x0000002326237220 */ /* 0x000fe20000400000 */
[C---:B------:R-:W-:Y:S01]  /*6aa0*/  FFMA R28, R41.reuse, R43, R28 ;  /* 0x0000002b291c7223 */ /* 0x040fe2000000001c */
[C---:B------:R-:W-:Y:S01]  /*6ab0*/  FFMA R29, R41.reuse, R42, R29 ;  /* 0x0000002a291d7223 */ /* 0x040fe2000000001d */
[C---:B------:R-:W-:Y:S01]  /*6ac0*/  FFMA R30, R41.reuse, R45, R30 ;  /* 0x0000002d291e7223 */ /* 0x040fe2000000001e */
[----:B------:R-:W-:Y:S01]  /*6ad0*/  FFMA R35, R41, R40, R35 ;  /* 0x0000002829237223 */ /* 0x000fe20000000023 */
[----:B------:R-:W-:Y:S02]  /*6ae0*/  F2FP.BF16.F32.PACK_AB R106, R21, R20 ;  /* 0x00000014156a723e */ /* 0x000fe400000010ff */
[----:B------:R-:W-:Y:S02]  /*6af0*/  F2FP.BF16.F32.PACK_AB R107, R27, R22 ;  /* 0x000000161b6b723e */ /* 0x000fe400000010ff */
[----:B------:R-:W-:Y:S02]  /*6b00*/  F2FP.BF16.F32.PACK_AB R108, R25, R24 ;  /* 0x00000018196c723e */ /* 0x000fe400000010ff */
[----:B------:R-:W-:Y:S01]  /*6b10*/  F2FP.BF16.F32.PACK_AB R109, R31, R26 ;  /* 0x0000001a1f6d723e */ /* 0x000fe200000010ff */
[----:B------:R1:W-:Y:S01]  /*6b20*/  STSM.16.M88.4 [R99], R104 ;  /* 0x0000006863007844 */ /* 0x0003e20000000200 */
[----:B------:R-:W-:Y:S02]  /*6b30*/  F2FP.BF16.F32.PACK_AB R110, R29, R28 ;  /* 0x0000001c1d6e723e */ /* 0x000fe400000010ff */
[----:B------:R-:W-:Y:S05]  /*6b40*/  F2FP.BF16.F32.PACK_AB R111, R35, R30 ;  /* 0x0000001e236f723e */ /* 0x000fea00000010ff */
[----:B------:R1:W-:Y:S01]  /*6b50*/  STSM.16.M88.4 [R100], R108 ;  /* 0x0000006c64007844 */ /* 0x0003e20000000200 */
[----:B------:R-:W-:Y:S01]  /*6b60*/  @!PT LDS RZ, [RZ] ;  /* 0x00000000fffff984 */ /* 0x000fe20000000800 */
[----:B------:R-:W-:Y:S01]  /*6b70*/  @!PT LDS RZ, [RZ] ;  /* 0x00000000fffff984 */ /* 0x000fe20000000800 */
[----:B------:R-:W-:Y:S01]  /*6b80*/  @!PT LDS RZ, [RZ] ;  /* 0x00000000fffff984 */ /* 0x000fe20000000800 */
[----:B------:R-:W-:Y:S01]  /*6b90*/  @!PT LDS RZ, [RZ] ;  /* 0x00000000fffff984 */ /* 0x000fe20000000800 */
[----:B------:R2:W-:Y:S07]  /*6ba0*/  MEMBAR.ALL.CTA ;  /* 0x0000000000007992 */ /* 0x0005ee0000008000 */
[----:B--2---:R-:W2:Y:S02]  /*6bb0*/  FENCE.VIEW.ASYNC.S ;  /* 0x00000000000073c6 */ /* 0x004ea40000000000 */
[----:B--2---:R-:W-:Y:S06]  /*6bc0*/  BAR.SYNC.DEFER_BLOCKING 0x1, 0x80 ;  /* 0x0042000000007b1d */ /* 0x004fec0000010000 */
[----:B------:R-:W-:Y:S05]  /*6bd0*/  @P0 BRA `(.L_x_107) ;  /* 0x0000000000280947 */ /* 0x000fea0003800000 */
[----:B------:R-:W2:Y:S01]  /*6be0*/  LDCU.64 UR6, c[0x0][0x348] ;  /* 0x00006900ff0677ac */ /* 0x000ea20008000a00 */
[----:B------:R-:W-:Y:S01]  /*6bf0*/  UIADD3 UR4, UPT, UPT, UR44, 0x400, URZ ;  /* 0x000004002c047890 */ /* 0x000fe2000fffe0ff */
[----:B------:R-:W-:Y:S05]  /*6c00*/  UMOV UR51, UR36 ;  /* 0x0000002400337c82 */ /* 0x000fea0008000000 */
[----:B------:R-:W-:Y:S04]  /*6c10*/  MOV R86, UR4 ;  /* 0x0000000400567c02 */ /* 0x000fe80008000f00 */
[----:B------:R-:W-:Y:S01]  /*6c20*/  R2UR UR48, R86 ;  /* 0x00000000563072ca */ /* 0x000fe200000e0000 */
[----:B--2---:R-:W-:Y:S04]  /*6c30*/  UIADD3 UR4, UP0, UPT, UR6, 0x680, URZ ;  /* 0x0000068006047890 */ /* 0x004fe8000ff1e0ff */
[----:B------:R-:W-:Y:S09]  /*6c40*/  UIADD3.X UR5, UPT, UPT, URZ, UR7, URZ, UP0, !UPT ;  /* 0x00000007ff057290 */ /* 0x000ff200087fe4ff */
[----:B------:R2:W-:Y:S01]  /*6c50*/  UTMASTG.3D [UR48], [UR4] ;  /* 0x00000030040073b5 */ /* 0x0005e20008010000 */
[----:B------:R0:W-:Y:S01]  /*6c60*/  UTMACMDFLUSH ;  /* 0x00000000000079b7 */ /* 0x0001e20000000000 */
[----:B--2---:R-:W-:Y:S04]  /*6c70*/  DEPBAR.LE SB0, 0x1 ;  /* 0x000080400000791a */ /* 0x004fe80000000000 */
.L_x_107:
[----:B------:R-:W-:Y:S05]  /*6c80*/  BSYNC.RECONVERGENT B0 ;  /* 0x0000000000007941 */ /* 0x000fea0003800200 */
.L_x_106:
[----:B------:R-:W-:Y:S01]  /*6c90*/  BAR.SYNC.DEFER_BLOCKING 0x1, 0x80 ;  /* 0x0042000000007b1d */ /* 0x000fe20000010000 */
[----:B------:R-:W-:Y:S01]  /*6ca0*/  ISETP.NE.AND P1, PT, R95, RZ, PT ;  /* 0x000000ff5f00720c */ /* 0x000fe20003f25270 */
[----:B------:R-:W-:Y:S01]  /*6cb0*/  UISETP.NE.AND UP0, UPT, UR47, URZ, UPT ;  /* 0x000000ff2f00728c */ /* 0x000fe2000bf05270 */
[----:B------:R-:W-:Y:S11]  /*6cc0*/  LEA R3, R46, UR44, 0x3 ;  /* 0x0000002c2e037c11 */ /* 0x000ff6000f8e18ff */
[----:B------:R-:W-:Y:S01]  /*6cd0*/  @P1 SHF.L.U32 R4, R91, 0x1f, RZ ;  /* 0x0000001f5b041819 */ /* 0x000fe200000006ff */
[----:B------:R-:W-:Y:S06]  /*6ce0*/  BRA.U !UP0, `(.L_x_108) ;  /* 0x0000000108247547 */ /* 0x000fec000b800000 */
[----:B------:R-:W2:Y:S01]  /*6cf0*/  S2R R0, SR_CgaCtaId ;  /* 0x0000000000007919 */ /* 0x000ea20000008800 */
[----:B------:R-:W-:Y:S01]  /*6d00*/  IMAD.U32 R2, RZ, RZ, UR46 ;  /* 0x0000002eff027e24 */ /* 0x000fe2000f8e00ff */
[----:B------:R-:W-:Y:S04]  /*6d10*/  UIADD3 UR4, UPT, UPT, UR46, 0x1, URZ ;  /* 0x000000012e047890 */ /* 0x000fe8000fffe0ff */
[----:B------:R-:W-:Y:S01]  /*6d20*/  @P1 LEA R2, R2, UR44, 0x3 ;  /* 0x0000002c02021c11 */ /* 0x000fe2000f8e18ff */
[----:B------:R-:W-:Y:S04]  /*6d30*/  UISETP.NE.AND UP0, UPT, UR4, 0x4, UPT ;  /* 0x000000040400788c */ /* 0x000fe8000bf05270 */
[----:B------:R-:W-:Y:S01]  /*6d40*/  @P1 VIADD R5, R2, 0x70 ;  /* 0x0000007002051836 */ /* 0x000fe20000000000 */
[----:B------:R-:W-:Y:S04]  /*6d50*/  USEL UR46, UR4, URZ, UP0 ;  /* 0x000000ff042e7287 */ /* 0x000fe80008000000 */
[----:B--2---:R-:W-:Y:S04]  /*6d60*/  @P1 PRMT R0, R0, 0x654, R5 ;  /* 0x0000065400001816 */ /* 0x004fe80000000005 */
[----:B------:R2:W-:Y:S04]  /*6d70*/  @P1 SYNCS.ARRIVE.TRANS64.RED.A1T0 RZ, [R0+URZ], RZ ;  /* 0x000000ff00ff19a7 */ /* 0x0005e800081004ff */
.L_x_108:
[----:B------:R-:W3:Y:S01]  /*6d80*/  @P1 SYNCS.PHASECHK.TRANS64.TRYWAIT P0, [R3+URZ+0x50], R4 ;  /* 0x00005004030015a7 */ /* 0x000ee200080011ff */
[----:B------:R-:W-:Y:S01]  /*6d90*/  BSSY B1, `(.L_x_109) ;  /* 0x0000017000017945 */ /* 0x000fe20003800000 */
[----:B---3--:R-:W-:Y:S03]  /*6da0*/  @P1 SEL R60, RZ, 0x1, !P0 ;  /* 0x00000001ff3c1807 */ /* 0x008fe60004000000 */
[----:B------:R-:W-:Y:S05]  /*6db0*/  @!P1 BRA `(.L_x_110) ;  /* 0x0000000000509947 */ /* 0x000fea0003800000 */
[----:B------:R-:W-:Y:S01]  /*6dc0*/  ISETP.NE.AND P1, PT, R61, RZ, PT ;  /* 0x000000ff3d00720c */ /* 0x000fe20003f25270 */
[----:B------:R-:W-:Y:S01]  /*6dd0*/  BSSY B0, `(.L_x_111) ;  /* 0x000000a000007945 */ /* 0x000fe20003800000 */
[----:B------:R-:W-:Y:S11]  /*6de0*/  ISETP.NE.AND P0, PT, R60, RZ, PT ;  /* 0x000000ff3c00720c */ /* 0x000ff60003f05270 */
[----:B------:R-:W-:Y:S04]  /*6df0*/  @P1 IMAD R4, R46, 0x2000, R47 ;  /* 0x000020002e041824 */ /* 0x000fe800078e022f */
[----:B------:R-:W-:Y:S04]  /*6e00*/  @P1 VIADD R7, R4, UR44 ;  /* 0x0000002c04071c36 */ /* 0x000fe80008000000 */
[----:B------:R-:W-:Y:S01]  /*6e10*/  @P1 IMAD.IADD R2, R92, 0x1, R7 ;  /* 0x000000015c021824 */ /* 0x000fe200078e0207 */
[----:B------:R-:W-:Y:S01]  /*6e20*/  @P1 IADD3 R5, PT, PT, R62, R7, RZ ;  /* 0x000000073e051210 */ /* 0x000fe20007ffe0ff */
[----:B------:R-:W-:Y:S06]  /*6e30*/  @P0 BRA `(.L_x_112) ;  /* 0x00000000000c0947 */ /* 0x000fec0003800000 */
[----:B--2---:R-:W-:Y:S04]  /*6e40*/  SHF.L.U32 R0, R91, 0x1f, RZ ;  /* 0x0000001f5b007819 */ /* 0x004fe800000006ff */
[----:B------:R-:W2:Y:S02]  /*6e50*/  SYNCS.PHASECHK.TRANS64.TRYWAIT P0, [R3+URZ+0x50], R0 ;  /* 0x00005000030075a7 */ /* 0x000ea400080011ff */
[----:B--2---:R-:W-:Y:S05]  /*6e60*/  @!P0 BRA `(.L_x_113) ;  /* 0x0000003000a48947 */ /* 0x004fea0003800000 */
.L_x_112:
[----:B------:R-:W-:Y:S05]  /*6e70*/  BSYNC B0 ;  /* 0x0000000000007941 */ /* 0x000fea0003800000 */
.L_x_111:
[----:B------:R-:W-:Y:S02]  /*6e80*/  ISETP.NE.AND P0, PT, R61, RZ, PT ;  /* 0x000000ff3d00720c */ /* 0x000fe40003f05270 */
[----:B------:R-:W-:Y:S11]  /*6e90*/  IADD3 R46, PT, PT, R46, 0x1, RZ ;  /* 0x000000012e2e7810 */ /* 0x000ff60007ffe0ff */
[----:B--2---:R-:W-:Y:S01]  /*6ea0*/  @P0 IMAD.IADD R0, R92, 0x1, R5 ;  /* 0x000000015c000824 */ /* 0x004fe200078e0205 */
[----:B------:R-:W-:Y:S05]  /*6eb0*/  @P0 WARPSYNC.ALL ;  /* 0x0000000000000948 */ /* 0x000fea0003800000 */
[----:B------:R3:W4:Y:S04]  /*6ec0*/  @P0 LDSM.16.M88.4 R48, [R4+UR44+0x400] ;  /* 0x0004002c0430083b */ /* 0x0007280008000200 */
[----:B------:R3:W2:Y:S04]  /*6ed0*/  @P0 LDSM.16.M88.4 R56, [R2+0x400] ;  /* 0x000400000238083b */ /* 0x0006a80000000200 */
[----:B------:R3:W1:Y:S04]  /*6ee0*/  @P0 LDSM.16.M88.4 R64, [R5+0x400] ;  /* 0x000400000540083b */ /* 0x0006680000000200 */
[----:B------:R3:W1:Y:S02]  /*6ef0*/  @P0 LDSM.16.M88.4 R72, [R0+0x400] ;  /* 0x000400000048083b */ /* 0x0006640000000200 */
.L_x_110:
[----:B------:R-:W-:Y:S05]  /*6f00*/  BSYNC B1 ;  /* 0x0000000000017941 */ /* 0x000fea0003800000 */
.L_x_109:
[----:B------:R-:W-:Y:S05]  /*6f10*/  VIADD R3, R39, 0x40 ;  /* 0x0000004027037836 */ /* 0x000fea0000000000 */
[----:B------:R-:W-:Y:S04]  /*6f20*/  SHF.R.U32.HI R3, RZ, 0x15, R3 ;  /* 0x00000015ff037819 */ /* 0x000fe80000011603 */
[----:B------:R-:W-:Y:S11]  /*6f30*/  LOP3.LUT P0, RZ, R3, 0x3, R82, 0x48, !PT ;  /* 0x0000000303ff7812 */ /* 0x000ff60007804852 */
[----:B------:R-:W-:Y:S02]  /*6f40*/  @!UPT UIADD3 URZ, UPT, UPT, URZ, URZ, URZ ;  /* 0x000000fffffff290 */ /* 0x000fe4000fffe0ff */
[----:B------:R-:W-:Y:S05]  /*6f50*/  @!P0 BRA `(.L_x_114) ;  /* 0x0000000000408947 */ /* 0x000fea0003800000 */
[----:B------:R-:W5:Y:S01]  /*6f60*/  LDCU.64 UR8, c[0x4][0x70] ;  /* 0x01000e00ff0877ac */ /* 0x000f620008000a00 */
[----:B------:R-:W-:Y:S01]  /*6f70*/  MOV R3, 0x0 ;  /* 0x0000000000037802 */ /* 0x000fe20000000f00 */
[----:B------:R-:W-:Y:S02]  /*6f80*/  HFMA2 R12, -RZ, RZ, 0, 5.9604644775390625e-08 ;  /* 0x00000001ff0c7431 */ /* 0x000fe400000001ff */
[----:B------:R-:W-:Y:S02]  /*6f90*/  IMAD.MOV.U32 R8, RZ, RZ, 0x192 ;  /* 0x00000192ff087424 */ /* 0x000fe400078e00ff */
[----:B------:R-:W-:Y:S01]  /*6fa0*/  IMAD.MOV.U32 R13, RZ, RZ, RZ ;  /* 0x000000ffff0d7224 */ /* 0x000fe200078e00ff */
[----:B------:R-:W2:Y:S01]  /*6fb0*/  LDCU.64 UR6, c[0x4][0x78] ;  /* 0x01000f00ff0677ac */ /* 0x000ea20008000a00 */
[----:B---3--:R-:W3:Y:S01]  /*6fc0*/  LDC.64 R2, c[0x4][R3] ;  /* 0x0100000003027b82 */ /* 0x008ee20000000a00 */
[----:B------:R-:W4:Y:S01]  /*6fd0*/  LDCU.64 UR4, c[0x4][0x10] ;  /* 0x01000200ff0477ac */ /* 0x000f220008000a00 */
[----:B-----5:R-:W-:Y:S01]  /*6fe0*/  MOV R5, UR9 ;  /* 0x0000000900057c02 */ /* 0x020fe20008000f00 */
[----:B------:R-:W-:Y:S01]  /*6ff0*/  IMAD.U32 R4, RZ, RZ, UR8 ;  /* 0x00000008ff047e24 */ /* 0x000fe2000f8e00ff */
[----:B--2---:R-:W-:Y:S01]  /*7000*/  MOV R7, UR7 ;  /* 0x0000000700077c02 */ /* 0x004fe20008000f00 */
[----:B------:R-:W-:Y:S01]  /*7010*/  IMAD.U32 R6, RZ, RZ, UR6 ;  /* 0x00000006ff067e24 */ /* 0x000fe2000f8e00ff */
[----:B----4-:R-:W-:Y:S01]  /*7020*/  MOV R11, UR5 ;  /* 0x00000005000b7c02 */ /* 0x010fe20008000f00 */
[----:B------:R-:W-:Y:S02]  /*7030*/  IMAD.U32 R10, RZ, RZ, UR4 ;  /* 0x00000004ff0a7e24 */ /* 0x000fe4000f8e00ff */
[----:B------:R-:W-:Y:S07]  /*7040*/  LEPC R20, `(.L_x_114) ;  /* 0x000000001014794e */ /* 0x000fee0000000000 */
[----:B-1-3--:R-:W-:Y:S05]  /*7050*/  CALL.ABS.NOINC R2 ;  /* 0x0000000002007343 */ /* 0x00afea0003c00000 */
.L_x_114:
[C---:B----4-:R-:W-:Y:S01]  /*7060*/  SHF.L.U32 R40, R48.reuse, 0x10, RZ ;  /* 0x0000001030287819 */ /* 0x050fe200000006ff */
[----:B------:R-:W-:Y:S05]  /*7070*/  WARPSYNC.ALL ;  /* 0x0000000000007948 */ /* 0x000fea0003800000 */
[----:B------:R-:W-:Y:S01]  /*7080*/  R2UR UR4, R39 ;  /* 0x00000000270472ca */ /* 0x000fe200000e0000 */
[----:B------:R-:W4:Y:S01]  /*7090*/  S2R R101, SR_CgaCtaId ;  /* 0x0000000000657919 */ /* 0x000f220000008800 */
[----:B------:R-:W-:Y:S01]  /*70a0*/  LOP3.LUT R43, R48, 0xffff0000, RZ, 0xc0, !PT ;  /* 0xffff0000302b7812 */ /* 0x000fe200078ec0ff */
[----:B------:R-:W-:Y:S01]  /*70b0*/  BSSY.RECONVERGENT B0, `(.L_x_115) ;  /* 0x000008e000007945 */ /* 0x000fe20003800200 */
[----:B------:R-:W-:Y:S02]  /*70c0*/  LOP3.LUT R42, R49, 0xffff0000, RZ, 0xc0, !PT ;  /* 0xffff0000312a7812 */ /* 0x000fe400078ec0ff */
[----:B------:R-:W-:Y:S02]  /*70d0*/  LOP3.LUT R44, R50, 0xffff0000, RZ, 0xc0, !PT ;  /* 0xffff0000322c7812 */ /* 0x000fe400078ec0ff */
[----:B--2---:R-:W-:Y:S02]  /*70e0*/  SHF.L.U32 R45, R59, 0x10, RZ ;  /* 0x000000103b2d7819 */ /* 0x004fe400000006ff */
[----:B------:R-:W-:Y:S02]  /*70f0*/  ISETP.NE.AND P6, PT, R95, RZ, PT ;  /* 0x000000ff5f00720c */ /* 0x000fe40003fc5270 */
[----:B------:R-:W-:Y:S01]  /*7100*/  ISETP.NE.AND P0, PT, R94, RZ, PT ;  /* 0x000000ff5e00720c */ /* 0x000fe20003f05270 */
[----:B---3--:R-:W2:Y:S01]  /*7110*/  LDTM.16dp256bit.x8 R4, tmem[UR4+0x40] ;  /* 0x00004004000479ee */ /* 0x008ea200081a0000 */
[----:B------:R-:W-:Y:S09]  /*7120*/  MOV R63, UR46 ;  /* 0x0000002e003f7c02 */ /* 0x000ff20008000f00 */
[----:B------:R-:W-:Y:S02]  /*7130*/  @P6 LEA R63, R63, UR44, 0x3 ;  /* 0x0000002c3f3f6c11 */ /* 0x000fe4000f8e18ff */
[----:B-1----:R-:W-:Y:S02]  /*7140*/  @P6 SHF.L.U32 R108, R91, 0x1f, RZ ;  /* 0x0000001f5b6c6819 */ /* 0x002fe400000006ff */
[----:B------:R-:W-:Y:S02]  /*7150*/  @P6 IADD3 R102, PT, PT, R63, 0x70, RZ ;  /* 0x000000703f666810 */ /* 0x000fe40007ffe0ff */
[----:B------:R-:W-:Y:S02]  /*7160*/  LEA R63, R46, UR44, 0x3 ;  /* 0x0000002c2e3f7c11 */ /* 0x000fe4000f8e18ff */
[----:B----4-:R-:W-:Y:S01]  /*7170*/  @P6 PRMT R102, R101, 0x654, R102 ;  /* 0x0000065465666816 */ /* 0x010fe20000000066 */
[C---:B--2---:R-:W-:Y:S01]  /*7180*/  FMUL R0, R38.reuse, R4 ;  /* 0x0000000426007220 */ /* 0x044fe20000400000 */
[C---:B------:R-:W-:Y:S01]  /*7190*/  FMUL R2, R38.reuse, R5 ;  /* 0x0000000526027220 */ /* 0x040fe20000400000 */
[C---:B------:R-:W-:Y:S01]  /*71a0*/  FMUL R3, R38.reuse, R6 ;  /* 0x0000000626037220 */ /* 0x040fe20000400000 */
[C---:B------:R-:W-:Y:S01]  /*71b0*/  FMUL R7, R38.reuse, R7 ;  /* 0x0000000726077220 */ /* 0x040fe20000400000 */
[----:B------:R-:W-:Y:S01]  /*71c0*/  FFMA R0, R41, R40, R0 ;  /* 0x0000002829007223 */ /* 0x000fe20000000000 */
[----:B------:R-:W-:Y:S01]  /*71d0*/  SHF.L.U32 R40, R49, 0x10, RZ ;  /* 0x0000001031287819 */ /* 0x000fe200000006ff */
[----:B------:R-:W-:Y:S01]  /*71e0*/  FFMA R2, R41, R43, R2 ;  /* 0x0000002b29027223 */ /* 0x000fe20000000002 */
[----:B------:R-:W-:Y:S01]  /*71f0*/  SHF.L.U32 R43, R51, 0x10, RZ ;  /* 0x00000010332b7819 */ /* 0x000fe200000006ff */
[C---:B------:R-:W-:Y:S01]  /*7200*/  FMUL R4, R38.reuse, R8 ;  /* 0x0000000826047220 */ /* 0x040fe20000400000 */
[----:B------:R-:W-:Y:S01]  /*7210*/  FMUL R5, R38, R9 ;  /* 0x0000000926057220 */ /* 0x000fe20000400000 */
[C---:B------:R-:W-:Y:S01]  /*7220*/  FFMA R3, R41.reuse, R40, R3 ;  /* 0x0000002829037223 */ /* 0x040fe20000000003 */
[----:B------:R-:W-:Y:S01]  /*7230*/  SHF.L.U32 R40, R50, 0x10, RZ ;  /* 0x0000001032287819 */ /* 0x000fe200000006ff */
[----:B------:R-:W-:Y:S01]  /*7240*/  FFMA R7, R41, R42, R7 ;  /* 0x0000002a29077223 */ /* 0x000fe20000000007 */
[----:B------:R-:W-:Y:S01]  /*7250*/  LOP3.LUT R42, R51, 0xffff0000, RZ, 0xc0, !PT ;  /* 0xffff0000332a7812 */ /* 0x000fe200078ec0ff */
[----:B------:R-:W-:Y:S01]  /*7260*/  FMUL R6, R38, R10 ;  /* 0x0000000a26067220 */ /* 0x000fe20000400000 */
[----:B------:R-:W-:Y:S01]  /*7270*/  F2FP.BF16.F32.PACK_AB R52, R2, R0 ;  /* 0x000000000234723e */ /* 0x000fe200000010ff */
        /* <DEDUP_REMOVED lines=18> */
[C---:B------:R-:W-:Y:S01]  /*73a0*/  LOP3.LUT R42, R58.reuse, 0xffff0000, RZ, 0xc0, !PT ;  /* 0xffff00003a2a7812 */ /* 0x040fe200078ec0ff */
[----:B------:R-:W-:Y:S01]  /*73b0*/  FFMA R10, R41, R43, R10 ;  /* 0x0000002b290a7223 */ /* 0x000fe2000000000a */
[----:B------:R-:W-:Y:S01]  /*73c0*/  SHF.L.U32 R43, R58, 0x10, RZ ;  /* 0x000000103a2b7819 */ /* 0x000fe200000006ff */
[C---:B------:R-:W-:Y:S01]  /*73d0*/  FMUL R15, R38.reuse, R15 ;  /* 0x0000000f260f7220 */ /* 0x040fe20000400000 */
[----:B------:R-:W-:Y:S01]  /*73e0*/  F2FP.BF16.F32.PACK_AB R68, R9, R8 ;  /* 0x000000080944723e */ /* 0x000fe200000010ff */
[C---:B------:R-:W-:Y:S01]  /*73f0*/  FMUL R12, R38.reuse, R16 ;  /* 0x00000010260c7220 */ /* 0x040fe20000400000 */
[----:B------:R-:W-:Y:S01]  /*7400*/  FMUL R13, R38, R17 ;  /* 0x00000011260d7220 */ /* 0x000fe20000400000 */
[----:B------:R-:W-:Y:S01]  /*7410*/  FFMA R15, R41, R40, R15 ;  /* 0x00000028290f7223 */ /* 0x000fe2000000000f */
[----:B------:R-:W-:Y:S01]  /*7420*/  LOP3.LUT R40, R59, 0xffff0000, RZ, 0xc0, !PT ;  /* 0xffff00003b287812 */ /* 0x000fe200078ec0ff */
[----:B------:R-:W-:Y:S01]  /*7430*/  FFMA R12, R41, R43, R12 ;  /* 0x0000002b290c7223 */ /* 0x000fe2000000000c */
[----:B------:R-:W-:Y:S01]  /*7440*/  SHF.L.U32 R43, R64, 0x10, RZ ;  /* 0x00000010402b7819 */ /* 0x000fe200000006ff */
[----:B------:R-:W-:Y:S01]  /*7450*/  FMUL R14, R38, R18 ;  /* 0x00000012260e7220 */ /* 0x000fe20000400000 */
[----:B------:R-:W-:Y:S01]  /*7460*/  F2FP.BF16.F32.PACK_AB R69, R15, R10 ;  /* 0x0000000a0f45723e */ /* 0x000fe200000010ff */
[----:B------:R-:W-:Y:S01]  /*7470*/  FFMA R13, R41, R42, R13 ;  /* 0x0000002a290d7223 */ /* 0x000fe2000000000d */
[----:B------:R-:W-:Y:S01]  /*7480*/  LOP3.LUT R42, R64, 0xffff0000, RZ, 0xc0, !PT ;  /* 0xffff0000402a7812 */ /* 0x000fe200078ec0ff */
[C---:B------:R-:W-:Y:S01]  /*7490*/  FMUL R19, R38.reuse, R19 ;  /* 0x0000001326137220 */ /* 0x040fe20000400000 */
[C---:B------:R-:W-:Y:S01]  /*74a0*/  FMUL R16, R38.reuse, R20 ;  /* 0x0000001426107220 */ /* 0x040fe20000400000 */
[C---:B------:R-:W-:Y:S01]  /*74b0*/  FMUL R17, R38.reuse, R21 ;  /* 0x0000001526117220 */ /* 0x040fe20000400000 */
[----:B------:R-:W-:Y:S01]  /*74c0*/  F2FP.BF16.F32.PACK_AB R70, R13, R12 ;  /* 0x0000000c0d46723e */ /* 0x000fe200000010ff */
[----:B------:R-:W-:Y:S01]  /*74d0*/  FFMA R14, R41, R45, R14 ;  /* 0x0000002d290e7223 */ /* 0x000fe2000000000e */
[----:B------:R-:W-:Y:S01]  /*74e0*/  SHF.L.U32 R45, R65, 0x10, RZ ;  /* 0x00000010412d7819 */ /* 0x000fe200000006ff */
[----:B------:R1:W-:Y:S01]  /*74f0*/  STSM.16.M88.4 [R97+0x2400], R52 ;  /* 0x0024003461007844 */ /* 0x0003e20000000200 */
[----:B------:R-:W-:Y:S01]  /*7500*/  FFMA R19, R41, R40, R19 ;  /* 0x0000002829137223 */ /* 0x000fe20000000013 */
[----:B------:R-:W-:Y:S01]  /*7510*/  LOP3.LUT R40, R65, 0xffff0000, RZ, 0xc0, !PT ;  /* 0xffff000041287812 */ /* 0x000fe200078ec0ff */
[----:B------:R-:W-:Y:S01]  /*7520*/  FFMA R16, R41, R43, R16 ;  /* 0x0000002b29107223 */ /* 0x000fe20000000010 */
[----:B------:R-:W-:Y:S01]  /*7530*/  SHF.L.U32 R43, R67, 0x10, RZ ;  /* 0x00000010432b7819 */ /* 0x000fe200000006ff */
[----:B------:R-:W-:Y:S01]  /*7540*/  FMUL R18, R38, R22 ;  /* 0x0000001626127220 */ /* 0x000fe20000400000 */
[----:B------:R-:W-:Y:S01]  /*7550*/  F2FP.BF16.F32.PACK_AB R71, R19, R14 ;  /* 0x0000000e1347723e */ /* 0x000fe200000010ff */
[C---:B------:R-:W-:Y:S01]  /*7560*/  FFMA R17, R41.reuse, R42, R17 ;  /* 0x0000002a29117223 */ /* 0x040fe20000000011 */
[----:B------:R-:W-:Y:S01]  /*7570*/  SHF.L.U32 R42, R66, 0x10, RZ ;  /* 0x00000010422a7819 */ /* 0x000fe200000006ff */
[C---:B------:R-:W-:Y:S01]  /*7580*/  FMUL R23, R38.reuse, R23 ;  /* 0x0000001726177220 */ /* 0x040fe20000400000 */
[----:B------:R-:W-:Y:S01]  /*7590*/  FMUL R20, R38, R24 ;  /* 0x0000001826147220 */ /* 0x000fe20000400000 */
[----:B------:R-:W-:Y:S01]  /*75a0*/  FFMA R18, R41, R45, R18 ;  /* 0x0000002d29127223 */ /* 0x000fe20000000012 */
[----:B------:R-:W-:Y:S01]  /*75b0*/  SHF.L.U32 R45, R75, 0x10, RZ ;  /* 0x000000104b2d7819 */ /* 0x000fe200000006ff */
[C---:B------:R-:W-:Y:S01]  /*75c0*/  FFMA R23, R41.reuse, R40, R23 ;  /* 0x0000002829177223 */ /* 0x040fe20000000017 */
[----:B------:R-:W-:Y:S01]  /*75d0*/  LOP3.LUT R40, R66, 0xffff0000, RZ, 0xc0, !PT ;  /* 0xffff000042287812 */ /* 0x000fe200078ec0ff */
[----:B------:R-:W-:Y:S01]  /*75e0*/  FFMA R20, R41, R42, R20 ;  /* 0x0000002a29147223 */ /* 0x000fe20000000014 */
[----:B------:R-:W-:Y:S01]  /*75f0*/  LOP3.LUT R42, R67, 0xffff0000, RZ, 0xc0, !PT ;  /* 0xffff0000432a7812 */ /* 0x000fe200078ec0ff */
[C---:B------:R-:W-:Y:S01]  /*7600*/  FMUL R21, R38.reuse, R25 ;  /* 0x0000001926157220 */ /* 0x040fe20000400000 */
[C---:B------:R-:W-:Y:S01]  /*7610*/  FMUL R22, R38.reuse, R26 ;  /* 0x0000001a26167220 */ /* 0x040fe20000400000 */
[C---:B------:R-:W-:Y:S01]  /*7620*/  FMUL R27, R38.reuse, R27 ;  /* 0x0000001b261b7220 */ /* 0x040fe20000400000 */
[----:B------:R-:W-:Y:S01]  /*7630*/  FMUL R24, R38, R28 ;  /* 0x0000001c26187220 */ /* 0x000fe20000400000 */
[C---:B------:R-:W-:Y:S01]  /*7640*/  FFMA R21, R41.reuse, R40, R21 ;  /* 0x0000002829157223 */ /* 0x040fe20000000015 */
[C---:B------:R-:W-:Y:S01]  /*7650*/  SHF.L.U32 R40, R72.reuse, 0x10, RZ ;  /* 0x0000001048287819 */ /* 0x040fe200000006ff */
[----:B------:R-:W-:Y:S01]  /*7660*/  FFMA R22, R41, R43, R22 ;  /* 0x0000002b29167223 */ /* 0x000fe20000000016 */
[----:B------:R-:W-:Y:S01]  /*7670*/  SHF.L.U32 R43, R73, 0x10, RZ ;  /* 0x00000010492b7819 */ /* 0x000fe200000006ff */
[----:B------:R2:W-:Y:S01]  /*7680*/  STSM.16.M88.4 [R96+0x2400], R68 ;  /* 0x0024004460007844 */ /* 0x0005e20000000200 */
[C---:B------:R-:W-:Y:S01]  /*7690*/  FFMA R27, R41.reuse, R42, R27 ;  /* 0x0000002a291b7223 */ /* 0x040fe2000000001b */
[----:B------:R-:W-:Y:S01]  /*76a0*/  LOP3.LUT R42, R72, 0xffff0000, RZ, 0xc0, !PT ;  /* 0xffff0000482a7812 */ /* 0x000fe200078ec0ff */
[C---:B------:R-:W-:Y:S01]  /*76b0*/  FMUL R25, R38.reuse, R29 ;  /* 0x0000001d26197220 */ /* 0x040fe20000400000 */
[C---:B------:R-:W-:Y:S01]  /*76c0*/  FMUL R26, R38.reuse, R30 ;  /* 0x0000001e261a7220 */ /* 0x040fe20000400000 */
[----:B------:R-:W-:Y:S01]  /*76d0*/  FFMA R24, R41, R40, R24 ;  /* 0x0000002829187223 */ /* 0x000fe20000000018 */
[----:B------:R-:W-:Y:S01]  /*76e0*/  LOP3.LUT R40, R73, 0xffff0000, RZ, 0xc0, !PT ;  /* 0xffff000049287812 */ /* 0x000fe200078ec0ff */
[C---:B------:R-:W-:Y:S01]  /*76f0*/  FFMA R25, R41.reuse, R42, R25 ;  /* 0x0000002a29197223 */ /* 0x040fe20000000019 */
[C---:B------:R-:W-:Y:S01]  /*7700*/  FFMA R26, R41.reuse, R43, R26 ;  /* 0x0000002b291a7223 */ /* 0x040fe2000000001a */
[----:B------:R-:W-:Y:S01]  /*7710*/  FMUL R31, R38, R31 ;  /* 0x0000001f261f7220 */ /* 0x000fe20000400000 */
[----:B------:R-:W-:Y:S01]  /*7720*/  SHF.L.U32 R43, R74, 0x10, RZ ;  /* 0x000000104a2b7819 */ /* 0x000fe200000006ff */
[----:B------:R-:W-:Y:S01]  /*7730*/  FMUL R28, R38, R32 ;  /* 0x00000020261c7220 */ /* 0x000fe20000400000 */
[----:B------:R-:W-:Y:S01]  /*7740*/  LOP3.LUT R42, R74, 0xffff0000, RZ, 0xc0, !PT ;  /* 0xffff00004a2a7812 */ /* 0x000fe200078ec0ff */
[C---:B------:R-:W-:Y:S01]  /*7750*/  FMUL R29, R38.reuse, R33 ;  /* 0x00000021261d7220 */ /* 0x040fe20000400000 */
[C---:B------:R-:W-:Y:S01]  /*7760*/  FMUL R30, R38.reuse, R34 ;  /* 0x00000022261e7220 */ /* 0x040fe20000400000 */
[C---:B------:R-:W-:Y:S01]  /*7770*/  FFMA R31, R41.reuse, R40, R31 ;  /* 0x00000028291f7223 */ /* 0x040fe2000000001f */
[----:B------:R-:W-:Y:S01]  /*7780*/  FMUL R35, R38, R35 ;  /* 0x0000002326237220 */ /* 0x000fe20000400000 */
[C---:B------:R-:W-:Y:S01]  /*7790*/  FFMA R28, R41.reuse, R43, R28 ;  /* 0x0000002b291c7223 */ /* 0x040fe2000000001c */
[C---:B------:R-:W-:Y:S01]  /*77a0*/  FFMA R29, R41.reuse, R42, R29 ;  /* 0x0000002a291d7223 */ /* 0x040fe2000000001d */
[C---:B------:R-:W-:Y:S01]  /*77b0*/  FFMA R30, R41.reuse, R45, R30 ;  /* 0x0000002d291e7223 */ /* 0x040fe2000000001e */
[----:B------:R-:W-:Y:S01]  /*77c0*/  FFMA R35, R41, R44, R35 ;  /* 0x0000002c29237223 */ /* 0x000fe20000000023 */
[----:B-1----:R-:W-:Y:S02]  /*77d0*/  F2FP.BF16.F32.PACK_AB R52, R17, R16 ;  /* 0x000000101134723e */ /* 0x002fe400000010ff */
[----:B------:R-:W-:Y:S02]  /*77e0*/  F2FP.BF16.F32.PACK_AB R53, R23, R18 ;  /* 0x000000121735723e */ /* 0x000fe400000010ff */
[----:B------:R-:W-:Y:S02]  /*77f0*/  F2FP.BF16.F32.PACK_AB R54, R21, R20 ;  /* 0x000000141536723e */ /* 0x000fe400000010ff */
[----:B------:R-:W-:Y:S02]  /*7800*/  F2FP.BF16.F32.PACK_AB R55, R27, R22 ;  /* 0x000000161b37723e */ /* 0x000fe400000010ff */
[----:B------:R-:W-:Y:S02]  /*7810*/  F2FP.BF16.F32.PACK_AB R104, R25, R24 ;  /* 0x000000181968723e */ /* 0x000fe400000010ff */
[----:B------:R-:W-:Y:S01]  /*7820*/  F2FP.BF16.F32.PACK_AB R105, R31, R26 ;  /* 0x0000001a1f69723e */ /* 0x000fe200000010ff */
[----:B------:R2:W-:Y:S01]  /*7830*/  STSM.16.M88.4 [R99+0x2000], R52 ;  /* 0x0020003463007844 */ /* 0x0005e20000000200 */
[----:B------:R-:W-:Y:S02]  /*7840*/  F2FP.BF16.F32.PACK_AB R106, R29, R28 ;  /* 0x0000001c1d6a723e */ /* 0x000fe400000010ff */
[----:B------:R-:W-:Y:S05]  /*7850*/  F2FP.BF16.F32.PACK_AB R107, R35, R30 ;  /* 0x0000001e236b723e */ /* 0x000fea00000010ff */
[----:B------:R2:W-:Y:S01]  /*7860*/  STSM.16.M88.4 [R100+0x2000], R104 ;  /* 0x0020006864007844 */ /* 0x0005e20000000200 */
[----:B------:R-:W-:Y:S01]  /*7870*/  @!PT LDS RZ, [RZ] ;  /* 0x00000000fffff984 */ /* 0x000fe20000000800 */
[----:B------:R-:W-:Y:S01]  /*7880*/  @!PT LDS RZ, [RZ] ;  /* 0x00000000fffff984 */ /* 0x000fe20000000800 */
[----:B------:R-:W-:Y:S01]  /*7890*/  @!PT LDS RZ, [RZ] ;  /* 0x00000000fffff984 */ /* 0x000fe20000000800 */
[----:B------:R-:W-:Y:S01]  /*78a0*/  @!PT LDS RZ, [RZ] ;  /* 0x00000000fffff984 */ /* 0x000fe20000000800 */
[----:B------:R1:W-:Y:S07]  /*78b0*/  MEMBAR.ALL.CTA ;  /* 0x0000000000007992 */ /* 0x0003ee0000008000 */
[----:B-1----:R-:W1:Y:S02]  /*78c0*/  FENCE.VIEW.ASYNC.S ;  /* 0x00000000000073c6 */ /* 0x002e640000000000 */
[----:B-1----:R-:W-:Y:S06]  /*78d0*/  BAR.SYNC.DEFER_BLOCKING 0x1, 0x80 ;  /* 0x0042000000007b1d */ /* 0x002fec0000010000 */
[----:B------:R-:W-:Y:S05]  /*78e0*/  @P0 BRA `(.L_x_116) ;  /* 0x0000000000280947 */ /* 0x000fea0003800000 */
[----:B------:R-:W1:Y:S01]  /*78f0*/  LDCU.64 UR6, c[0x0][0x348] ;  /* 0x00006900ff0677ac */ /* 0x000e620008000a00 */
[----:B------:R-:W-:Y:S02]  /*7900*/  UIADD3 UR9, UPT, UPT, UR49, 0x40, URZ ;  /* 0x0000004031097890 */ /* 0x000fe4000fffe0ff */
[----:B------:R-:W-:Y:S01]  /*7910*/  UIADD3 UR8, UPT, UPT, UR44, 0x2400, URZ ;  /* 0x000024002c087890 */ /* 0x000fe2000fffe0ff */
[----:B------:R-:W-:Y:S01]  /*7920*/  UMOV UR10, UR50 ;  /* 0x00000032000a7c82 */ /* 0x000fe20008000000 */
[----:B------:R-:W-:Y:S01]  /*7930*/  UMOV UR11, UR36 ;  /* 0x00000024000b7c82 */ /* 0x000fe20008000000 */
[----:B-1----:R-:W-:Y:S04]  /*7940*/  UIADD3 UR4, UP0, UPT, UR6, 0x680, URZ ;  /* 0x0000068006047890 */ /* 0x002fe8000ff1e0ff */
[----:B------:R-:W-:Y:S09]  /*7950*/  UIADD3.X UR5, UPT, UPT, URZ, UR7, URZ, UP0, !UPT ;  /* 0x00000007ff057290 */ /* 0x000ff200087fe4ff */
[----:B------:R1:W-:Y:S01]  /*7960*/  UTMASTG.3D [UR8], [UR4] ;  /* 0x00000008040073b5 */ /* 0x0003e20008010000 */
[----:B------:R0:W-:Y:S01]  /*7970*/  UTMACMDFLUSH ;  /* 0x00000000000079b7 */ /* 0x0001e20000000000 */
[----:B-1----:R-:W-:Y:S04]  /*7980*/  DEPBAR.LE SB0, 0x1 ;  /* 0x000080400000791a */ /* 0x002fe80000000000 */
.L_x_116:
[----:B------:R-:W-:Y:S05]  /*7990*/  BSYNC.RECONVERGENT B0 ;  /* 0x0000000000007941 */ /* 0x000fea0003800200 */
.L_x_115:
[----:B------:R-:W-:Y:S01]  /*79a0*/  BAR.SYNC.DEFER_BLOCKING 0x1, 0x80 ;  /* 0x0042000000007b1d */ /* 0x000fe20000010000 */
[----:B------:R-:W-:Y:S04]  /*79b0*/  UIADD3 UR4, UPT, UPT, UR46, 0x1, URZ ;  /* 0x000000012e047890 */ /* 0x000fe8000fffe0ff */
[----:B------:R-:W-:Y:S04]  /*79c0*/  UISETP.NE.AND UP0, UPT, UR4, 0x4, UPT ;  /* 0x000000040400788c */ /* 0x000fe8000bf05270 */
[----:B------:R-:W-:Y:S01]  /*79d0*/  USEL UR45, UR4, URZ, UP0 ;  /* 0x000000ff042d7287 */ /* 0x000fe20008000000 */
[----:B------:R1:W-:Y:S01]  /*79e0*/  @P6 SYNCS.ARRIVE.TRANS64.RED.A1T0 RZ, [R102+URZ], RZ ;  /* 0x000000ff66ff69a7 */ /* 0x0003e200081004ff */
[----:B------:R-:W-:Y:S01]  /*79f0*/  BSSY B1, `(.L_x_117) ;  /* 0x0000018000017945 */ /* 0x000fe20003800000 */
[----:B------:R-:W3:Y:S02]  /*7a00*/  @P6 SYNCS.PHASECHK.TRANS64.TRYWAIT P0, [R63+URZ+0x50], R108 ;  /* 0x0000506c3f0065a7 */ /* 0x000ee400080011ff */
[----:B---3--:R-:W-:Y:S01]  /*7a10*/  @P6 SEL R60, RZ, 0x1, !P0 ;  /* 0x00000001ff3c6807 */ /* 0x008fe20004000000 */
[----:B-1----:R-:W-:Y:S06]  /*7a20*/  @!P6 BRA `(.L_x_118) ;  /* 0x000000000050e947 */ /* 0x002fec0003800000 */
        /* <DEDUP_REMOVED lines=8> */
[----:B------:R-:W-:Y:S04]  /*7ab0*/  SHF.L.U32 R4, R91, 0x1f, RZ ;  /* 0x0000001f5b047819 */ /* 0x000fe800000006ff */
[----:B------:R-:W1:Y:S02]  /*7ac0*/  SYNCS.PHASECHK.TRANS64.TRYWAIT P0, [R63+URZ+0x50], R4 ;  /* 0x000050043f0075a7 */ /* 0x000e6400080011ff */
[----:B-1----:R-:W-:Y:S05]  /*7ad0*/  @!P0 BRA `(.L_x_121) ;  /* 0x00000024009c8947 */ /* 0x002fea0003800000 */
.L_x_120:
[----:B------:R-:W-:Y:S05]  /*7ae0*/  BSYNC B0 ;  /* 0x0000000000007941 */ /* 0x000fea0003800000 */
.L_x_119:
[----:B------:R-:W-:Y:S02]  /*7af0*/  ISETP.NE.AND P0, PT, R61, RZ, PT ;  /* 0x000000ff3d00720c */ /* 0x000fe40003f05270 */
[----:B------:R-:W-:Y:S11]  /*7b00*/  IADD3 R46, PT, PT, R46, 0x1, RZ ;  /* 0x000000012e2e7810 */ /* 0x000ff60007ffe0ff */
[----:B-1----:R-:W-:Y:S01]  /*7b10*/  @P0 IMAD.IADD R4, R92, 0x1, R3 ;  /* 0x000000015c040824 */ /* 0x002fe200078e0203 */
[----:B------:R-:W-:Y:S05]  /*7b20*/  @P0 WARPSYNC.ALL ;  /* 0x0000000000000948 */ /* 0x000fea0003800000 */
[----:B------:R1:W3:Y:S04]  /*7b30*/  @P0 LDSM.16.M88.4 R48, [R2+UR44+0x400] ;  /* 0x0004002c0230083b */ /* 0x0002e80008000200 */
[----:B------:R1:W4:Y:S04]  /*7b40*/  @P0 LDSM.16.M88.4 R56, [R0+0x400] ;  /* 0x000400000038083b */ /* 0x0003280000000200 */
[----:B------:R1:W1:Y:S04]  /*7b50*/  @P0 LDSM.16.M88.4 R64, [R3+0x400] ;  /* 0x000400000340083b */ /* 0x0002680000000200 */
[----:B------:R1:W1:Y:S02]  /*7b60*/  @P0 LDSM.16.M88.4 R72, [R4+0x400] ;  /* 0x000400000448083b */ /* 0x0002640000000200 */
.L_x_118:
[----:B------:R-:W-:Y:S05]  /*7b70*/  BSYNC B1 ;  /* 0x0000000000017941 */ /* 0x000fea0003800000 */
.L_x_117:
[----:B-1----:R-:W-:Y:S05]  /*7b80*/  VIADD R3, R39, 0x80 ;  /* 0x0000008027037836 */ /* 0x002fea0000000000 */
[----:B------:R-:W-:Y:S04]  /*7b90*/  SHF.R.U32.HI R3, RZ, 0x15, R3 ;  /* 0x00000015ff037819 */ /* 0x000fe80000011603 */
[----:B------:R-:W-:Y:S11]  /*7ba0*/  LOP3.LUT P0, RZ, R3, 0x3, R82, 0x48, !PT ;  /* 0x0000000303ff7812 */ /* 0x000ff60007804852 */
[----:B------:R-:W-:Y:S02]  /*7bb0*/  @!UPT UIADD3 URZ, UPT, UPT, URZ, URZ, URZ ;  /* 0x000000fffffff290 */ /* 0x000fe4000fffe0ff */
[----:B------:R-:W-:Y:S05]  /*7bc0*/  @!P0 BRA `(.L_x_122) ;  /* 0x0000000000408947 */ /* 0x000fea0003800000 */
[----:B------:R-:W1:Y:S01]  /*7bd0*/  LDCU.64 UR8, c[0x4][0x70] ;  /* 0x01000e00ff0877ac */ /* 0x000e620008000a00 */
[----:B------:R-:W-:Y:S01]  /*7be0*/  MOV R3, 0x0 ;  /* 0x0000000000037802 */ /* 0x000fe20000000f00 */
[----:B------:R-:W-:Y:S02]  /*7bf0*/  HFMA2 R12, -RZ, RZ, 0, 5.9604644775390625e-08 ;  /* 0x00000001ff0c7431 */ /* 0x000fe400000001ff */
[----:B------:R-:W-:Y:S02]  /*7c00*/  IMAD.MOV.U32 R8, RZ, RZ, 0x192 ;  /* 0x00000192ff087424 */ /* 0x000fe400078e00ff */
[----:B------:R-:W-:Y:S01]  /*7c10*/  IMAD.MOV.U32 R13, RZ, RZ, RZ ;  /* 0x000000ffff0d7224 */ /* 0x000fe200078e00ff */
[----:B------:R-:W5:Y:S01]  /*7c20*/  LDCU.64 UR6, c[0x4][0x78] ;  /* 0x01000f00ff0677ac */ /* 0x000f620008000a00 */
[----:B------:R-:W2:Y:S01]  /*7c30*/  LDC.64 R2, c[0x4][R3] ;  /* 0x0100000003027b82 */ /* 0x000ea20000000a00 */
[----:B------:R-:W3:Y:S01]  /*7c40*/  LDCU.64 UR4, c[0x4][0x10] ;  /* 0x01000200ff0477ac */ /* 0x000ee20008000a00 */
[----:B-1----:R-:W-:Y:S01]  /*7c50*/  MOV R5, UR9 ;  /* 0x0000000900057c02 */ /* 0x002fe20008000f00 */
[----:B------:R-:W-:Y:S01]  /*7c60*/  IMAD.U32 R4, RZ, RZ, UR8 ;  /* 0x00000008ff047e24 */ /* 0x000fe2000f8e00ff */
[----:B-----5:R-:W-:Y:S01]  /*7c70*/  MOV R7, UR7 ;  /* 0x0000000700077c02 */ /* 0x020fe20008000f00 */
[----:B------:R-:W-:Y:S01]  /*7c80*/  IMAD.U32 R6, RZ, RZ, UR6 ;  /* 0x00000006ff067e24 */ /* 0x000fe2000f8e00ff */
[----:B---3--:R-:W-:Y:S01]  /*7c90*/  MOV R11, UR5 ;  /* 0x00000005000b7c02 */ /* 0x008fe20008000f00 */
[----:B------:R-:W-:Y:S02]  /*7ca0*/  IMAD.U32 R10, RZ, RZ, UR4 ;  /* 0x00000004ff0a7e24 */ /* 0x000fe4000f8e00ff */
[----:B------:R-:W-:Y:S07]  /*7cb0*/  LEPC R20, `(.L_x_122) ;  /* 0x000000001014794e */ /* 0x000fee0000000000 */
[----:B--2-4-:R-:W-:Y:S05]  /*7cc0*/  CALL.ABS.NOINC R2 ;  /* 0x0000000002007343 */ /* 0x014fea0003c00000 */
.L_x_122:
[C---:B---3--:R-:W-:Y:S01]  /*7cd0*/  SHF.L.U32 R40, R48.reuse, 0x10, RZ ;  /* 0x0000001030287819 */ /* 0x048fe200000006ff */
[----:B------:R-:W-:Y:S05]  /*7ce0*/  WARPSYNC.ALL ;  /* 0x0000000000007948 */ /* 0x000fea0003800000 */
[----:B------:R-:W-:Y:S01]  /*7cf0*/  R2UR UR4, R39 ;  /* 0x00000000270472ca */ /* 0x000fe200000e0000 */
[----:B------:R-:W-:Y:S01]  /*7d00*/  BSSY.RECONVERGENT B0, `(.L_x_123) ;  /* 0x000008f000007945 */ /* 0x000fe20003800200 */
[----:B------:R-:W-:Y:S02]  /*7d10*/  LOP3.LUT R43, R48, 0xffff0000, RZ, 0xc0, !PT ;  /* 0xffff0000302b7812 */ /* 0x000fe400078ec0ff */
[----:B------:R-:W-:Y:S02]  /*7d20*/  SHF.L.U32 R42, R49, 0x10, RZ ;  /* 0x00000010312a7819 */ /* 0x000fe400000006ff */
[C---:B------:R-:W-:Y:S02]  /*7d30*/  SHF.L.U32 R45, R51.reuse, 0x10, RZ ;  /* 0x00000010332d7819 */ /* 0x040fe400000006ff */
[----:B------:R-:W-:Y:S02]  /*7d40*/  LOP3.LUT R44, R51, 0xffff0000, RZ, 0xc0, !PT ;  /* 0xffff0000332c7812 */ /* 0x000fe400078ec0ff */
[----:B------:R-:W-:Y:S02]  /*7d50*/  ISETP.NE.AND P6, PT, R95, RZ, PT ;  /* 0x000000ff5f00720c */ /* 0x000fe40003fc5270 */
[----:B------:R-:W-:Y:S01]  /*7d60*/  ISETP.NE.AND P0, PT, R94, RZ, PT ;  /* 0x000000ff5e00720c */ /* 0x000fe20003f05270 */
[----:B------:R-:W1:Y:S01]  /*7d70*/  LDTM.16dp256bit.x8 R4, tmem[UR4+0x80] ;  /* 0x00008004000479ee */ /* 0x000e6200081a0000 */
[----:B------:R-:W-:Y:S02]  /*7d80*/  MOV R63, UR45 ;  /* 0x0000002d003f7c02 */ /* 0x000fe40008000f00 */
[----:B------:R-:W-:Y:S07]  /*7d90*/  LEA R108, R46, UR44, 0x3 ;  /* 0x0000002c2e6c7c11 */ /* 0x000fee000f8e18ff */
[----:B------:R-:W-:Y:S04]  /*7da0*/  @P6 LEA R63, R63, UR44, 0x3 ;  /* 0x0000002c3f3f6c11 */ /* 0x000fe8000f8e18ff */
[----:B------:R-:W-:Y:S02]  /*7db0*/  @P6 IADD3 R102, PT, PT, R63, 0x70, RZ ;  /* 0x000000703f666810 */ /* 0x000fe40007ffe0ff */
[----:B------:R-:W-:Y:S02]  /*7dc0*/  @P6 SHF.L.U32 R63, R91, 0x1f, RZ ;  /* 0x0000001f5b3f6819 */ /* 0x000fe400000006ff */
[----:B------:R-:W-:Y:S01]  /*7dd0*/  @P6 PRMT R102, R101, 0x654, R102 ;  /* 0x0000065465666816 */ /* 0x000fe20000000066 */
[C---:B-1----:R-:W-:Y:S01]  /*7de0*/  FMUL R0, R38.reuse, R4 ;  /* 0x0000000426007220 */ /* 0x042fe20000400000 */
[C---:B------:R-:W-:Y:S01]  /*7df0*/  FMUL R2, R38.reuse, R5 ;  /* 0x0000000526027220 */ /* 0x040fe20000400000 */
[C---:B------:R-:W-:Y:S01]  /*7e00*/  FMUL R3, R38.reuse, R6 ;  /* 0x0000000626037220 */ /* 0x040fe20000400000 */
        /* <DEDUP_REMOVED lines=8> */
[----:B--2---:R-:W-:Y:S01]  /*7e90*/  F2FP.BF16.F32.PACK_AB R68, R2, R0 ;  /* 0x000000000244723e */ /* 0x004fe200000010ff */
[----:B------:R-:W-:Y:S01]  /*7ea0*/  FMUL R5, R38, R9 ;  /* 0x0000000926057220 */ /* 0x000fe20000400000 */
[C---:B------:R-:W-:Y:S01]  /*7eb0*/  FFMA R7, R41.reuse, R40, R7 ;  /* 0x0000002829077223 */ /* 0x040fe20000000007 */
[----:B----4-:R-:W-:Y:S01]  /*7ec0*/  SHF.L.U32 R40, R56, 0x10, RZ ;  /* 0x0000001038287819 */ /* 0x010fe200000006ff */
[C---:B------:R-:W-:Y:S01]  /*7ed0*/  FMUL R6, R38.reuse, R10 ;  /* 0x0000000a26067220 */ /* 0x040fe20000400000 */
[C---:B------:R-:W-:Y:S01]  /*7ee0*/  FMUL R11, R38.reuse, R11 ;  /* 0x0000000b260b7220 */ /* 0x040fe20000400000 */
[----:B------:R-:W-:Y:S01]  /*7ef0*/  FFMA R4, R41, R43, R4 ;  /* 0x0000002b29047223 */ /* 0x000fe20000000004 */
[----:B------:R-:W-:Y:S01]  /*7f00*/  SHF.L.U32 R43, R57, 0x10, RZ ;  /* 0x00000010392b7819 */ /* 0x000fe200000006ff */
[----:B------:R-:W-:Y:S01]  /*7f10*/  FMUL R8, R38, R12 ;  /* 0x0000000c26087220 */ /* 0x000fe20000400000 */
[----:B------:R-:W-:Y:S01]  /*7f20*/  F2FP.BF16.F32.PACK_AB R69, R7, R3 ;  /* 0x000000030745723e */ /* 0x000fe200000010ff */
[C---:B------:R-:W-:Y:S01]  /*7f30*/  FFMA R5, R41.reuse, R42, R5 ;  /* 0x0000002a29057223 */ /* 0x040fe20000000005 */
[----:B------:R-:W-:Y:S01]  /*7f40*/  LOP3.LUT R42, R56, 0xffff0000, RZ, 0xc0, !PT ;  /* 0xffff0000382a7812 */ /* 0x000fe200078ec0ff */
[----:B------:R-:W-:Y:S01]  /*7f50*/  FFMA R6, R41, R45, R6 ;  /* 0x0000002d29067223 */ /* 0x000fe20000000006 */
[----:B------:R-:W-:Y:S01]  /*7f60*/  SHF.L.U32 R45, R65, 0x10, RZ ;  /* 0x00000010412d7819 */ /* 0x000fe200000006ff */
[----:B------:R-:W-:Y:S01]  /*7f70*/  FFMA R11, R41, R44, R11 ;  /* 0x0000002c290b7223 */ /* 0x000fe2000000000b */
[----:B------:R-:W-:Y:S01]  /*7f80*/  F2FP.BF16.F32.PACK_AB R70, R5, R4 ;  /* 0x000000040546723e */ /* 0x000fe200000010ff */
[----:B------:R-:W-:Y:S01]  /*7f90*/  FFMA R8, R41, R40, R8 ;  /* 0x0000002829087223 */ /* 0x000fe20000000008 */
[----:B------:R-:W-:Y:S01]  /*7fa0*/  LOP3.LUT R40, R57, 0xffff0000, RZ, 0xc0, !PT ;  /* 0xffff000039287812 */ /* 0x000fe200078ec0ff */
[C---:B------:R-:W-:Y:S01]  /*7fb0*/  FMUL R9, R38.reuse, R13 ;  /* 0x0000000d26097220 */ /* 0x040fe20000400000 */
[----:B------:R-:W-:Y:S01]  /*7fc0*/  F2FP.BF16.F32.PACK_AB R71, R11, R6 ;  /* 0x000000060b47723e */ /* 0x000fe200000010ff */
[C---:B------:R-:W-:Y:S01]  /*7fd0*/  FMUL R10, R38.reuse, R14 ;  /* 0x0000000e260a7220 */ /* 0x040fe20000400000 */
[----:B------:R-:W-:Y:S01]  /*7fe0*/  LOP3.LUT R44, R75, 0xffff0000, RZ, 0xc0, !PT ;  /* 0xffff00004b2c7812 */ /* 0x000fe200078ec0ff */
[----:B------:R-:W-:Y:S01]  /*7ff0*/  FMUL R15, R38, R15 ;  /* 0x0000000f260f7220 */ /* 0x000fe20000400000 */
        /* <DEDUP_REMOVED lines=8> */
[----:B------:R-:W-:Y:S01]  /*8080*/  FMUL R13, R38, R17 ;  /* 0x00000011260d7220 */ /* 0x000fe20000400000 */
[----:B------:R-:W-:Y:S01]  /*8090*/  F2FP.BF16.F32.PACK_AB R53, R15, R10 ;  /* 0x0000000a0f35723e */ /* 0x000fe200000010ff */
[C---:B------:R-:W-:Y:S01]  /*80a0*/  FFMA R12, R41.reuse, R42, R12 ;  /* 0x0000002a290c7223 */ /* 0x040fe2000000000c */
[----:B------:R-:W-:Y:S01]  /*80b0*/  LOP3.LUT R42, R64, 0xffff0000, RZ, 0xc0, !PT ;  /* 0xffff0000402a7812 */ /* 0x000fe200078ec0ff */
[C---:B------:R-:W-:Y:S01]  /*80c0*/  FMUL R14, R38.reuse, R18 ;  /* 0x00000012260e7220 */ /* 0x040fe20000400000 */
[----:B------:R-:W-:Y:S01]  /*80d0*/  FFMA R13, R41, R40, R13 ;  /* 0x00000028290d7223 */ /* 0x000fe2000000000d */
[----:B------:R-:W-:Y:S01]  /*80e0*/  LOP3.LUT R40, R59, 0xffff0000, RZ, 0xc0, !PT ;  /* 0xffff00003b287812 */ /* 0x000fe200078ec0ff */
[----:B------:R-:W-:Y:S01]  /*80f0*/  FMUL R19, R38, R19 ;  /* 0x0000001326137220 */ /* 0x000fe20000400000 */
[----:B------:R-:W-:Y:S01]  /*8100*/  FFMA R14, R41, R43, R14 ;  /* 0x0000002b290e7223 */ /* 0x000fe2000000000e */
[----:B------:R-:W-:Y:S01]  /*8110*/  SHF.L.U32 R43, R64, 0x10, RZ ;  /* 0x00000010402b7819 */ /* 0x000fe200000006ff */
[C---:B------:R-:W-:Y:S01]  /*8120*/  FMUL R16, R38.reuse, R20 ;  /* 0x0000001426107220 */ /* 0x040fe20000400000 */
[----:B------:R-:W-:Y:S01]  /*8130*/  F2FP.BF16.F32.PACK_AB R54, R13, R12 ;  /* 0x0000000c0d36723e */ /* 0x000fe200000010ff */
[----:B------:R1:W-:Y:S01]  /*8140*/  STSM.16.M88.4 [R97+0x4400], R68 ;  /* 0x0044004461007844 */ /* 0x0003e20000000200 */
        /* <DEDUP_REMOVED lines=24> */
[----:B------:R2:W-:Y:S01]  /*82d0*/  STSM.16.M88.4 [R96+0x4400], R52 ;  /* 0x0044003460007844 */ /* 0x0005e20000000200 */
[----:B------:R-:W-:Y:S01]  /*82e0*/  FFMA R27, R41, R42, R27 ;  /* 0x0000002a291b7223 */ /* 0x000fe2000000001b */
[----:B------:R-:W-:Y:S01]  /*82f0*/  LOP3.LUT R42, R72, 0xffff0000, RZ, 0xc0, !PT ;  /* 0xffff0000482a7812 */ /* 0x000fe200078ec0ff */
[C---:B------:R-:W-:Y:S01]  /*8300*/  FMUL R24, R38.reuse, R28 ;  /* 0x0000001c26187220 */ /* 0x040fe20000400000 */
[C---:B------:R-:W-:Y:S01]  /*8310*/  FMUL R25, R38.reuse, R29 ;  /* 0x0000001d26197220 */ /* 0x040fe20000400000 */
[C---:B------:R-:W-:Y:S01]  /*8320*/  FMUL R26, R38.reuse, R30 ;  /* 0x0000001e261a7220 */ /* 0x040fe20000400000 */
[----:B-1----:R-:W-:Y:S01]  /*8330*/  F2FP.BF16.F32.PACK_AB R68, R17, R16 ;  /* 0x000000101144723e */ /* 0x002fe200000010ff */
[C---:B------:R-:W-:Y:S01]  /*8340*/  FFMA R24, R41.reuse, R40, R24 ;  /* 0x0000002829187223 */ /* 0x040fe20000000018 */
[C---:B------:R-:W-:Y:S01]  /*8350*/  FFMA R25, R41.reuse, R42, R25 ;  /* 0x0000002a29197223 */ /* 0x040fe20000000019 */
[----:B------:R-:W-:Y:S01]  /*8360*/  FFMA R26, R41, R43, R26 ;  /* 0x0000002b291a7223 */ /* 0x000fe2000000001a */
[----:B------:R-:W-:Y:S01]  /*8370*/  LOP3.LUT R40, R73, 0xffff0000, RZ, 0xc0, !PT ;  /* 0xffff000049287812 */ /* 0x000fe200078ec0ff */
        /* <DEDUP_REMOVED lines=39> */
.L_x_124:
[----:B------:R-:W-:Y:S05]  /*85f0*/  BSYNC.RECONVERGENT B0 ;  /* 0x0000000000007941 */ /* 0x000fea0003800200 */
.L_x_123:
        /* <DEDUP_REMOVED lines=20> */
.L_x_128:
[----:B------:R-:W-:Y:S05]  /*8740*/  BSYNC B0 ;  /* 0x0000000000007941 */ /* 0x000fea0003800000 */
.L_x_127:
[----:B------:R-:W-:Y:S11]  /*8750*/  ISETP.NE.AND P0, PT, R61, RZ, PT ;  /* 0x000000ff3d00720c */ /* 0x000ff60003f05270 */
[----:B------:R-:W-:Y:S02]  /*8760*/  @!UPT UIADD3 URZ, UPT, UPT, URZ, URZ, URZ ;  /* 0x000000fffffff290 */ /* 0x000fe4000fffe0ff */
[----:B------:R-:W-:Y:S01]  /*8770*/  @P0 IADD3 R2, PT, PT, R92, R5, RZ ;  /* 0x000000055c020210 */ /* 0x000fe20007ffe0ff */
[----:B------:R-:W-:Y:S05]  /*8780*/  @P0 WARPSYNC.ALL ;  /* 0x0000000000000948 */ /* 0x000fea0003800000 */
[----:B------:R3:W4:Y:S04]  /*8790*/  @P0 LDSM.16.M88.4 R48, [R46+UR44+0x400] ;  /* 0x0004002c2e30083b */ /* 0x0007280008000200 */
[----:B------:R3:W1:Y:S04]  /*87a0*/  @P0 LDSM.16.M88.4 R56, [R0+0x400] ;  /* 0x000400000038083b */ /* 0x0006680000000200 */
[----:B------:R3:W1:Y:S04]  /*87b0*/  @P0 LDSM.16.M88.4 R64, [R5+0x400] ;  /* 0x000400000540083b */ /* 0x0006680000000200 */
[----:B------:R3:W1:Y:S02]  /*87c0*/  @P0 LDSM.16.M88.4 R72, [R2+0x400] ;  /* 0x000400000248083b */ /* 0x0006640000000200 */
.L_x_126:
[----:B------:R-:W-:Y:S05]  /*87d0*/  BSYNC B1 ;  /* 0x0000000000017941 */ /* 0x000fea0003800000 */
.L_x_125:
        /* <DEDUP_REMOVED lines=11> */
[----:B---3--:R-:W3:Y:S01]  /*8890*/  LDC.64 R2, c[0x4][R3] ;  /* 0x0100000003027b82 */ /* 0x008ee20000000a00 */
[----:B------:R-:W2:Y:S01]  /*88a0*/  LDCU.64 UR4, c[0x4][0x10] ;  /* 0x01000200ff0477ac */ /* 0x000ea20008000a00 */
[----:B-1----:R-:W-:Y:S01]  /*88b0*/  MOV R5, UR9 ;  /* 0x0000000900057c02 */ /* 0x002fe20008000f00 */
[----:B------:R-:W-:Y:S01]  /*88c0*/  IMAD.U32 R4, RZ, RZ, UR8 ;  /* 0x00000008ff047e24 */ /* 0x000fe2000f8e00ff */
[----:B-----5:R-:W-:Y:S01]  /*88d0*/  MOV R7, UR7 ;  /* 0x0000000700077c02 */ /* 0x020fe20008000f00 */
[----:B------:R-:W-:Y:S01]  /*88e0*/  IMAD.U32 R6, RZ, RZ, UR6 ;  /* 0x00000006ff067e24 */ /* 0x000fe2000f8e00ff */
[----:B--2---:R-:W-:Y:S01]  /*88f0*/  MOV R11, UR5 ;  /* 0x00000005000b7c02 */ /* 0x004fe20008000f00 */
[----:B------:R-:W-:Y:S02]  /*8900*/  IMAD.U32 R10, RZ, RZ, UR4 ;  /* 0x00000004ff0a7e24 */ /* 0x000fe4000f8e00ff */
[----:B------:R-:W-:Y:S07]  /*8910*/  LEPC R20, `(.L_x_130) ;  /* 0x000000001014794e */ /* 0x000fee0000000000 */
[----:B---34-:R-:W-:Y:S05]  /*8920*/  CALL.ABS.NOINC R2 ;  /* 0x0000000002007343 */ /* 0x018fea0003c00000 */
.L_x_130:
[----:B------:R-:W-:Y:S01]  /*8930*/  ISETP.NE.AND P0, PT, R94, RZ, PT ;  /* 0x000000ff5e00720c */ /* 0x000fe20003f05270 */
[----:B------:R-:W-:Y:S05]  /*8940*/  WARPSYNC.ALL ;  /* 0x0000000000007948 */ /* 0x000fea0003800000 */
[----:B------:R-:W-:Y:S01]  /*8950*/  R2UR UR4, R39 ;  /* 0x00000000270472ca */ /* 0x000fe200000e0000 */
[----:B------:R-:W1:Y:S01]  /*8960*/  S2UR UR6, SR_CgaCtaId ;  /* 0x00000000000679c3 */ /* 0x000e620000008800 */
[C---:B----4-:R-:W-:Y:S01]  /*8970*/  SHF.L.U32 R40, R48.reuse, 0x10, RZ ;  /* 0x0000001030287819 */ /* 0x050fe200000006ff */
[----:B------:R-:W-:Y:S01]  /*8980*/  BSSY.RECONVERGENT B0, `(.L_x_131) ;  /* 0x000008c000007945 */ /* 0x000fe20003800200 */
[----:B------:R-:W-:Y:S02]  /*8990*/  LOP3.LUT R42, R48, 0xffff0000, RZ, 0xc0, !PT ;  /* 0xffff0000302a7812 */ /* 0x000fe400078ec0ff */
[C---:B------:R-:W-:Y:S02]  /*89a0*/  SHF.L.U32 R43, R49.reuse, 0x10, RZ ;  /* 0x00000010312b7819 */ /* 0x040fe400000006ff */
[----:B------:R-:W-:Y:S02]  /*89b0*/  LOP3.LUT R44, R49, 0xffff0000, RZ, 0xc0, !PT ;  /* 0xffff0000312c7812 */ /* 0x000fe400078ec0ff */
[C---:B------:R-:W-:Y:S02]  /*89c0*/  SHF.L.U32 R45, R50.reuse, 0x10, RZ ;  /* 0x00000010322d7819 */ /* 0x040fe400000006ff */
[----:B---3--:R-:W-:Y:S01]  /*89d0*/  LOP3.LUT R46, R50, 0xffff0000, RZ, 0xc0, !PT ;  /* 0xffff0000322e7812 */ /* 0x008fe200078ec0ff */
[----:B------:R-:W3:Y:S01]  /*89e0*/  LDTM.16dp256bit.x8 R4, tmem[UR4+0xc0] ;  /* 0x0000c004000479ee */ /* 0x000ee200081a0000 */
[C---:B------:R-:W-:Y:S01]  /*89f0*/  SHF.L.U32 R47, R51.reuse, 0x10, RZ ;  /* 0x00000010332f7819 */ /* 0x040fe200000006ff */
[----:B------:R-:W-:Y:S01]  /*8a00*/  NOP ;  /* 0x0000000000007918 */ /* 0x000fe20000000000 */
[----:B------:R-:W-:Y:S02]  /*8a10*/  LOP3.LUT R49, R51, 0xffff0000, RZ, 0xc0, !PT ;  /* 0xffff000033317812 */ /* 0x000fe400078ec0ff */
[----:B------:R-:W-:Y:S02]  /*8a20*/  R2UR UR5, R98 ;  /* 0x00000000620572ca */ /* 0x000fe400000e0000 */
[C---:B------:R-:W-:Y:S02]  /*8a30*/  SHF.L.U32 R48, R56.reuse, 0x10, RZ ;  /* 0x0000001038307819 */ /* 0x040fe400000006ff */
[----:B------:R-:W-:Y:S02]  /*8a40*/  LOP3.LUT R51, R56, 0xffff0000, RZ, 0xc0, !PT ;  /* 0xffff000038337812 */ /* 0x000fe400078ec0ff */
[C---:B------:R-:W-:Y:S02]  /*8a50*/  SHF.L.U32 R50, R57.reuse, 0x10, RZ ;  /* 0x0000001039327819 */ /* 0x040fe400000006ff */
[----:B--2---:R-:W-:Y:S02]  /*8a60*/  LOP3.LUT R52, R57, 0xffff0000, RZ, 0xc0, !PT ;  /* 0xffff000039347812 */ /* 0x004fe400078ec0ff */
[C---:B------:R-:W-:Y:S02]  /*8a70*/  SHF.L.U32 R53, R58.reuse, 0x10, RZ ;  /* 0x000000103a357819 */ /* 0x040fe400000006ff */
[----:B------:R-:W-:Y:S01]  /*8a80*/  LOP3.LUT R54, R58, 0xffff0000, RZ, 0xc0, !PT ;  /* 0xffff00003a367812 */ /* 0x000fe200078ec0ff */
[----:B------:R-:W-:Y:S01]  /*8a90*/  UIADD3 UR4, UPT, UPT, UR5, 0xe0, URZ ;  /* 0x000000e005047890 */ /* 0x000fe2000fffe0ff */
[C---:B------:R-:W-:Y:S02]  /*8aa0*/  SHF.L.U32 R55, R59.reuse, 0x10, RZ ;  /* 0x000000103b377819 */ /* 0x040fe400000006ff */
[----:B------:R-:W-:Y:S02]  /*8ab0*/  LOP3.LUT R56, R59, 0xffff0000, RZ, 0xc0, !PT ;  /* 0xffff00003b387812 */ /* 0x000fe400078ec0ff */
[----:B------:R-:W-:Y:S01]  /*8ac0*/  SHF.L.U32 R57, R64, 0x10, RZ ;  /* 0x0000001040397819 */ /* 0x000fe200000006ff */
[----:B-1----:R-:W-:Y:S01]  /*8ad0*/  UPRMT UR4, UR6, 0x654, UR4 ;  /* 0x0000065406047896 */ /* 0x002fe20008000004 */
[C---:B---3--:R-:W-:Y:S01]  /*8ae0*/  FMUL R4, R38.reuse, R4 ;  /* 0x0000000426047220 */ /* 0x048fe20000400000 */
[C---:B------:R-:W-:Y:S01]  /*8af0*/  FMUL R5, R38.reuse, R5 ;  /* 0x0000000526057220 */ /* 0x040fe20000400000 */
[----:B------:R-:W-:Y:S01]  /*8b00*/  FMUL R6, R38, R6 ;  /* 0x0000000626067220 */ /* 0x000fe20000400000 */
[----:B------:R-:W-:Y:S01]  /*8b10*/  LOP3.LUT R58, R64, 0xffff0000, RZ, 0xc0, !PT ;  /* 0xffff0000403a7812 */ /* 0x000fe200078ec0ff */
[C---:B------:R-:W-:Y:S01]  /*8b20*/  FFMA R4, R41.reuse, R40, R4 ;  /* 0x0000002829047223 */ /* 0x040fe20000000004 */
[----:B------:R-:W-:Y:S01]  /*8b30*/  FFMA R5, R41, R42, R5 ;  /* 0x0000002a29057223 */ /* 0x000fe20000000005 */
[----:B------:R-:W-:Y:S01]  /*8b40*/  SHF.L.U32 R59, R65, 0x10, RZ ;  /* 0x00000010413b7819 */ /* 0x000fe200000006ff */
[----:B------:R-:W-:Y:S01]  /*8b50*/  FFMA R6, R41, R43, R6 ;  /* 0x0000002b29067223 */ /* 0x000fe20000000006 */
[----:B------:R-:W-:Y:S01]  /*8b60*/  SYNCS.ARRIVE.TRANS64.RED.A1T0 RZ, [UR4], RZ ;  /* 0x000000ffffff79a7 */ /* 0x000fe20008100404 */
[C---:B------:R-:W-:Y:S01]  /*8b70*/  FMUL R7, R38.reuse, R7 ;  /* 0x0000000726077220 */ /* 0x040fe20000400000 */
[----:B------:R-:W-:Y:S01]  /*8b80*/  LOP3.LUT R60, R65, 0xffff0000, RZ, 0xc0, !PT ;  /* 0xffff0000413c7812 */ /* 0x000fe200078ec0ff */
[C---:B------:R-:W-:Y:S01]  /*8b90*/  FMUL R8, R38.reuse, R8 ;  /* 0x0000000826087220 */ /* 0x040fe20000400000 */
[----:B------:R-:W-:Y:S01]  /*8ba0*/  F2FP.BF16.F32.PACK_AB R104, R5, R4 ;  /* 0x000000040568723e */ /* 0x000fe200000010ff */
[C---:B------:R-:W-:Y:S01]  /*8bb0*/  FFMA R7, R41.reuse, R44, R7 ;  /* 0x0000002c29077223 */ /* 0x040fe20000000007 */
[----:B------:R-:W-:Y:S01]  /*8bc0*/  FMUL R9, R38, R9 ;  /* 0x0000000926097220 */ /* 0x000fe20000400000 */
[----:B------:R-:W-:Y:S01]  /*8bd0*/  FFMA R8, R41, R45, R8 ;  /* 0x0000002d29087223 */ /* 0x000fe20000000008 */
[----:B------:R-:W-:Y:S01]  /*8be0*/  SHF.L.U32 R61, R66, 0x10, RZ ;  /* 0x00000010423d7819 */ /* 0x000fe200000006ff */
[C---:B------:R-:W-:Y:S01]  /*8bf0*/  FMUL R0, R38.reuse, R10 ;  /* 0x0000000a26007220 */ /* 0x040fe20000400000 */
[----:B------:R-:W-:Y:S01]  /*8c00*/  F2FP.BF16.F32.PACK_AB R105, R7, R6 ;  /* 0x000000060769723e */ /* 0x000fe200000010ff */
[C---:B------:R-:W-:Y:S01]  /*8c10*/  FFMA R9, R41.reuse, R46, R9 ;  /* 0x0000002e29097223 */ /* 0x040fe20000000009 */
[----:B------:R-:W-:Y:S01]  /*8c20*/  FMUL R2, R38, R11 ;  /* 0x0000000b26027220 */ /* 0x000fe20000400000 */
[----:B------:R-:W-:Y:S01]  /*8c30*/  FFMA R0, R41, R47, R0 ;  /* 0x0000002f29007223 */ /* 0x000fe20000000000 */
[----:B------:R-:W-:Y:S01]  /*8c40*/  LOP3.LUT R62, R66, 0xffff0000, RZ, 0xc0, !PT ;  /* 0xffff0000423e7812 */ /* 0x000fe200078ec0ff */
[C---:B------:R-:W-:Y:S01]  /*8c50*/  FMUL R3, R38.reuse, R12 ;  /* 0x0000000c26037220 */ /* 0x040fe20000400000 */
[----:B------:R-:W-:Y:S01]  /*8c60*/  F2FP.BF16.F32.PACK_AB R106, R9, R8 ;  /* 0x00000008096a723e */ /* 0x000fe200000010ff */
[C---:B------:R-:W-:Y:S01]  /*8c70*/  FFMA R2, R41.reuse, R49, R2 ;  /* 0x0000003129027223 */ /* 0x040fe20000000002 */
[C---:B------:R-:W-:Y:S01]  /*8c80*/  FMUL R10, R38.reuse, R13 ;  /* 0x0000000d260a7220 */ /* 0x040fe20000400000 */
[----:B------:R-:W-:Y:S01]  /*8c90*/  FFMA R3, R41, R48, R3 ;  /* 0x0000003029037223 */ /* 0x000fe20000000003 */
[----:B------:R-:W-:Y:S01]  /*8ca0*/  SHF.L.U32 R63, R67, 0x10, RZ ;  /* 0x00000010433f7819 */ /* 0x000fe200000006ff */
[----:B------:R-:W-:Y:S01]  /*8cb0*/  FMUL R11, R38, R14 ;  /* 0x0000000e260b7220 */ /* 0x000fe20000400000 */
[----:B------:R-:W-:Y:S01]  /*8cc0*/  F2FP.BF16.F32.PACK_AB R107, R2, R0 ;  /* 0x00000000026b723e */ /* 0x000fe200000010ff */
[C---:B------:R-:W-:Y:S01]  /*8cd0*/  FFMA R10, R41.reuse, R51, R10 ;  /* 0x00000033290a7223 */ /* 0x040fe2000000000a */
[----:B------:R-:W-:Y:S01]  /*8ce0*/  FMUL R15, R38, R15 ;  /* 0x0000000f260f7220 */ /* 0x000fe20000400000 */
[----:B------:R-:W-:Y:S01]  /*8cf0*/  FFMA R11, R41, R50, R11 ;  /* 0x00000032290b7223 */ /* 0x000fe2000000000b */
[----:B------:R-:W-:Y:S01]  /*8d00*/  LOP3.LUT R64, R67, 0xffff0000, RZ, 0xc0, !PT ;  /* 0xffff000043407812 */ /* 0x000fe200078ec0ff */
[----:B------:R1:W-:Y:S01]  /*8d10*/  STSM.16.M88.4 [R97+0x6400], R104 ;  /* 0x0064006861007844 */ /* 0x0003e20000000200 */
[----:B------:R-:W-:Y:S01]  /*8d20*/  F2FP.BF16.F32.PACK_AB R108, R10, R3 ;  /* 0x000000030a6c723e */ /* 0x000fe200000010ff */
[C---:B------:R-:W-:Y:S01]  /*8d30*/  FFMA R15, R41.reuse, R52, R15 ;  /* 0x00000034290f7223 */ /* 0x040fe2000000000f */
[C---:B------:R-:W-:Y:S01]  /*8d40*/  FMUL R12, R38.reuse, R16 ;  /* 0x00000010260c7220 */ /* 0x040fe20000400000 */
[C---:B------:R-:W-:Y:S01]  /*8d50*/  FMUL R13, R38.reuse, R17 ;  /* 0x00000011260d7220 */ /* 0x040fe20000400000 */
[----:B------:R-:W-:Y:S01]  /*8d60*/  FMUL R14, R38, R18 ;  /* 0x00000012260e7220 */ /* 0x000fe20000400000 */
[----:B------:R-:W-:Y:S01]  /*8d70*/  SHF.L.U32 R65, R72, 0x10, RZ ;  /* 0x0000001048417819 */ /* 0x000fe200000006ff */
[----:B------:R-:W-:Y:S01]  /*8d80*/  FFMA R12, R41, R53, R12 ;  /* 0x00000035290c7223 */ /* 0x000fe2000000000c */
[----:B------:R-:W-:Y:S01]  /*8d90*/  F2FP.BF16.F32.PACK_AB R109, R15, R11 ;  /* 0x0000000b0f6d723e */ /* 0x000fe200000010ff */
[C---:B------:R-:W-:Y:S01]  /*8da0*/  FFMA R13, R41.reuse, R54, R13 ;  /* 0x00000036290d7223 */ /* 0x040fe2000000000d */
[----:B------:R-:W-:Y:S01]  /*8db0*/  FFMA R14, R41, R55, R14 ;  /* 0x00000037290e7223 */ /* 0x000fe2000000000e */
[----:B------:R-:W-:Y:S01]  /*8dc0*/  FMUL R19, R38, R19 ;  /* 0x0000001326137220 */ /* 0x000fe20000400000 */
[----:B------:R-:W-:Y:S01]  /*8dd0*/  LOP3.LUT R66, R72, 0xffff0000, RZ, 0xc0, !PT ;  /* 0xffff000048427812 */ /* 0x000fe200078ec0ff */
[C---:B------:R-:W-:Y:S01]  /*8de0*/  FMUL R16, R38.reuse, R20 ;  /* 0x0000001426107220 */ /* 0x040fe20000400000 */
[----:B------:R-:W-:Y:S01]  /*8df0*/  F2FP.BF16.F32.PACK_AB R110, R13, R12 ;  /* 0x0000000c0d6e723e */ /* 0x000fe200000010ff */
[C---:B------:R-:W-:Y:S01]  /*8e00*/  FFMA R19, R41.reuse, R56, R19 ;  /* 0x0000003829137223 */ /* 0x040fe20000000013 */
[C---:B------:R-:W-:Y:S01]  /*8e10*/  FMUL R17, R38.reuse, R21 ;  /* 0x0000001526117220 */ /* 0x040fe20000400000 */
[----:B------:R-:W-:Y:S01]  /*8e20*/  FFMA R16, R41, R57, R16 ;  /* 0x0000003929107223 */ /* 0x000fe20000000010 */
[----:B------:R-:W-:Y:S01]  /*8e30*/  SHF.L.U32 R67, R73, 0x10, RZ ;  /* 0x0000001049437819 */ /* 0x000fe200000006ff */
[C---:B------:R-:W-:Y:S01]  /*8e40*/  FMUL R18, R38.reuse, R22 ;  /* 0x0000001626127220 */ /* 0x040fe20000400000 */
[----:B------:R-:W-:Y:S01]  /*8e50*/  F2FP.BF16.F32.PACK_AB R111, R19, R14 ;  /* 0x0000000e136f723e */ /* 0x000fe200000010ff */
[C---:B------:R-:W-:Y:S01]  /*8e60*/  FFMA R17, R41.reuse, R58, R17 ;  /* 0x0000003a29117223 */ /* 0x040fe20000000011 */
[C---:B------:R-:W-:Y:S01]  /*8e70*/  FMUL R23, R38.reuse, R23 ;  /* 0x0000001726177220 */ /* 0x040fe20000400000 */
        /* <DEDUP_REMOVED lines=12> */
[C---:B------:R-:W-:Y:S01]  /*8f40*/  FMUL R27, R38.reuse, R27 ;  /* 0x0000001b261b7220 */ /* 0x040fe20000400000 */
[C---:B------:R-:W-:Y:S01]  /*8f50*/  FMUL R24, R38.reuse, R28 ;  /* 0x0000001c26187220 */ /* 0x040fe20000400000 */
[C---:B------:R-:W-:Y:S01]  /*8f60*/  FMUL R25, R38.reuse, R29 ;  /* 0x0000001d26197220 */ /* 0x040fe20000400000 */
[C---:B------:R-:W-:Y:S01]  /*8f70*/  FFMA R22, R41.reuse, R63, R22 ;  /* 0x0000003f29167223 */ /* 0x040fe20000000016 */
[C---:B------:R-:W-:Y:S01]  /*8f80*/  FMUL R26, R38.reuse, R30 ;  /* 0x0000001e261a7220 */ /* 0x040fe20000400000 */
[C---:B------:R-:W-:Y:S01]  /*8f90*/  FFMA R27, R41.reuse, R64, R27 ;  /* 0x00000040291b7223 */ /* 0x040fe2000000001b */
[----:B------:R-:W-:Y:S01]  /*8fa0*/  FMUL R31, R38, R31 ;  /* 0x0000001f261f7220 */ /* 0x000fe20000400000 */
[C---:B------:R-:W-:Y:S01]  /*8fb0*/  FFMA R24, R41.reuse, R65, R24 ;  /* 0x0000004129187223 */ /* 0x040fe20000000018 */
[----:B------:R-:W-:Y:S01]  /*8fc0*/  LOP3.LUT R70, R74, 0xffff0000, RZ, 0xc0, !PT ;  /* 0xffff00004a467812 */ /* 0x000fe200078ec0ff */
[C---:B------:R-:W-:Y:S01]  /*8fd0*/  FMUL R28, R38.reuse, R32 ;  /* 0x00000020261c7220 */ /* 0x040fe20000400000 */
[----:B------:R-:W-:Y:S01]  /*8fe0*/  FFMA R25, R41, R66, R25 ;  /* 0x0000004229197223 */ /* 0x000fe20000000019 */
[----:B------:R-:W-:Y:S01]  /*8ff0*/  SHF.L.U32 R71, R75, 0x10, RZ ;  /* 0x000000104b477819 */ /* 0x000fe200000006ff */
[C---:B------:R-:W-:Y:S01]  /*9000*/  FMUL R29, R38.reuse, R33 ;  /* 0x00000021261d7220 */ /* 0x040fe20000400000 */
[----:B------:R-:W-:Y:S01]  /*9010*/  FFMA R26, R41, R67, R26 ;  /* 0x00000043291a7223 */ /* 0x000fe2000000001a */
[----:B------:R-:W-:Y:S01]  /*9020*/  LOP3.LUT R72, R75, 0xffff0000, RZ, 0xc0, !PT ;  /* 0xffff00004b487812 */ /* 0x000fe200078ec0ff */
        /* <DEDUP_REMOVED lines=24> */
[----:B------:R-:W-:Y:S02]  /*91b0*/  UIADD3 UR9, UPT, UPT, UR49, 0xc0, URZ ;  /* 0x000000c031097890 */ /* 0x000fe4000fffe0ff */
[----:B------:R-:W-:Y:S01]  /*91c0*/  UIADD3 UR8, UPT, UPT, UR44, 0x6400, URZ ;  /* 0x000064002c087890 */ /* 0x000fe2000fffe0ff */
[----:B------:R-:W-:Y:S01]  /*91d0*/  UMOV UR10, UR50 ;  /* 0x00000032000a7c82 */ /* 0x000fe20008000000 */
[----:B------:R-:W-:Y:S01]  /*91e0*/  UMOV UR11, UR36 ;  /* 0x00000024000b7c82 */ /* 0x000fe20008000000 */
[----:B--2---:R-:W-:Y:S04]  /*91f0*/  UIADD3 UR4, UP0, UPT, UR6, 0x680, URZ ;  /* 0x0000068006047890 */ /* 0x004fe8000ff1e0ff */
[----:B------:R-:W-:Y:S09]  /*9200*/  UIADD3.X UR5, UPT, UPT, URZ, UR7, URZ, UP0, !UPT ;  /* 0x00000007ff057290 */ /* 0x000ff200087fe4ff */
[----:B------:R2:W-:Y:S01]  /*9210*/  UTMASTG.3D [UR8], [UR4] ;  /* 0x00000008040073b5 */ /* 0x0005e20008010000 */
[----:B------:R0:W-:Y:S01]  /*9220*/  UTMACMDFLUSH ;  /* 0x00000000000079b7 */ /* 0x0001e20000000000 */
[----:B--2---:R-:W-:Y:S04]  /*9230*/  DEPBAR.LE SB0, 0x1 ;  /* 0x000080400000791a */ /* 0x004fe80000000000 */
.L_x_132:
[----:B------:R-:W-:Y:S05]  /*9240*/  BSYNC.RECONVERGENT B0 ;  /* 0x0000000000007941 */ /* 0x000fea0003800200 */
.L_x_131:
[----:B------:R-:W-:Y:S01]  /*9250*/  BAR.SYNC.DEFER_BLOCKING 0x1, 0x80 ;  /* 0x0042000000007b1d */ /* 0x000fe20000010000 */
[----:B------:R-:W-:Y:S01]  /*9260*/  UISETP.NE.AND UP0, UPT, UR47, -0x4, UPT ;  /* 0xfffffffc2f00788c */ /* 0x000fe2000bf05270 */
[----:B------:R-:W-:Y:S08]  /*9270*/  IADD3 R0, PT, PT, R36, 0x1, RZ ;  /* 0x0000000124007810 */ /* 0x000ff00007ffe0ff */
[----:B------:R-:W-:Y:S05]  /*9280*/  BRA.U !UP0, `(.L_x_133) ;  /* 0x0000000108247547 */ /* 0x000fea000b800000 */
[----:B------:R-:W-:Y:S01]  /*9290*/  ISETP.NE.AND P0, PT, R95, RZ, PT ;  /* 0x000000ff5f00720c */ /* 0x000fe20003f05270 */
[----:B------:R-:W-:Y:S01]  /*92a0*/  IMAD.U32 R2, RZ, RZ, UR46 ;  /* 0x0000002eff027e24 */ /* 0x000fe2000f8e00ff */
[----:B------:R-:W-:Y:S04]  /*92b0*/  UIADD3 UR4, UPT, UPT, UR46, 0x1, URZ ;  /* 0x000000012e047890 */ /* 0x000fe8000fffe0ff */
[----:B------:R-:W-:Y:S04]  /*92c0*/  UISETP.NE.AND UP0, UPT, UR4, 0x4, UPT ;  /* 0x000000040400788c */ /* 0x000fe8000bf05270 */
[----:B------:R-:W-:Y:S03]  /*92d0*/  USEL UR46, UR4, URZ, UP0 ;  /* 0x000000ff042e7287 */ /* 0x000fe60008000000 */
[----:B------:R-:W-:Y:S05]  /*92e0*/  @P0 LEA R2, R2, UR44, 0x3 ;  /* 0x0000002c02020c11 */ /* 0x000fea000f8e18ff */
[----:B------:R-:W-:Y:S05]  /*92f0*/  @P0 VIADD R2, R2, 0x70 ;  /* 0x0000007002020836 */ /* 0x000fea0000000000 */
[----:B------:R-:W-:Y:S04]  /*9300*/  @P0 PRMT R2, R101, 0x654, R2 ;  /* 0x0000065465020816 */ /* 0x000fe80000000002 */
[----:B------:R2:W-:Y:S03]  /*9310*/  @P0 SYNCS.ARRIVE.TRANS64.RED.A1T0 RZ, [R2+URZ], RZ ;  /* 0x000000ff02ff09a7 */ /* 0x0005e600081004ff */
.L_x_133:
[----:B------:R-:W-:Y:S01]  /*9320*/  R2UR UR5, R83 ;  /* 0x00000000530572ca */ /* 0x000fe200000e0000 */
[----:B------:R-:W-:Y:S01]  /*9330*/  UISETP.NE.AND UP0, UPT, UR61, URZ, UPT ;  /* 0x000000ff3d00728c */ /* 0x000fe2000bf05270 */
[----:B------:R-:W-:Y:S01]  /*9340*/  R2UR UR4, R84 ;  /* 0x00000000540472ca */ /* 0x000fe200000e0000 */
[----:B------:R-:W-:Y:S01]  /*9350*/  UIADD3 UR47, UPT, UPT, UR47, 0x4, URZ ;  /* 0x000000042f2f7890 */ /* 0x000fe2000fffe0ff */
[----:B------:R-:W-:Y:S01]  /*9360*/  ISETP.NE.AND P0, PT, R88, 0x2, PT ;  /* 0x000000025800780c */ /* 0x000fe20003f05270 */
[----:B------:R-:W-:Y:S01]  /*9370*/  UMOV UR36, UR60 ;  /* 0x0000003c00247c82 */ /* 0x000fe20008000000 */
[----:B------:R-:W-:Y:S02]  /*9380*/  ISETP.NE.AND P1, PT, R0, 0x4, PT ;  /* 0x000000040000780c */ /* 0x000fe40003f25270 */
[----:B--2---:R-:W-:Y:S02]  /*9390*/  SEL R2, RZ, 0x1, P0 ;  /* 0x00000001ff027807 */ /* 0x004fe40000000000 */
[----:B------:R-:W-:Y:S02]  /*93a0*/  SEL R3, RZ, 0x1, P1 ;  /* 0x00000001ff037807 */ /* 0x000fe40000800000 */
[----:B------:R-:W-:Y:S01]  /*93b0*/  LOP3.LUT R89, R89, R2, RZ, 0x3c, !PT ;  /* 0x0000000259597212 */ /* 0x000fe200078e3cff */
[----:B------:R-:W-:Y:S01]  /*93c0*/  UIADD3 UR20, UPT, UPT, UR37, UR5, URZ ;  /* 0x0000000525147290 */ /* 0x000fe2000fffe0ff */
[----:B------:R-:W-:Y:S01]  /*93d0*/  LOP3.LUT R90, R90, R3, RZ, 0x3c, !PT ;  /* 0x000000035a5a7212 */ /* 0x000fe200078e3cff */
[----:B------:R-:W-:Y:S01]  /*93e0*/  UIADD3 UR16, UPT, UPT, UR38, UR4, URZ ;  /* 0x0000000426107290 */ /* 0x000fe2000fffe0ff */
[----:B------:R-:W-:Y:S02]  /*93f0*/  SEL R88, R88, RZ, P0 ;  /* 0x000000ff58587207 */ /* 0x000fe40000000000 */
[----:B------:R-:W-:Y:S01]  /*9400*/  SEL R36, R0, RZ, P1 ;  /* 0x000000ff00247207 */ /* 0x000fe20000800000 */
[----:B------:R-:W-:Y:S08]  /*9410*/  BRA.U UP0, `(.L_x_134) ;  /* 0xffffffbd009c7547 */ /* 0x000ff0000b83ffff */
[----:B------:R-:W-:-:S13]  /*9420*/  R2UR UR4, R85 ;  /* 0x00000000550472ca */ /* 0x000fda00000e0000 */
[----:B------:R-:W-:-:S09]  /*9430*/  UISETP.NE.AND UP0, UPT, UR4, URZ, UPT ;  /* 0x000000ff0400728c */ /* 0x000fd2000bf05270 */
[----:B------:R-:W-:Y:S05]  /*9440*/  BRA.U !UP0, `(.L_x_135) ;  /* 0x0000000108487547 */ /* 0x000fea000b800000 */
[----:B------:R-:W2:Y:S02]  /*9450*/  LDCU.64 UR4, c[0x0][0x890] ;  /* 0x00011200ff0477ac */ /* 0x000ea40008000a00 */
[----:B--2---:R-:W-:-:S04]  /*9460*/  UISETP.NE.U32.AND UP0, UPT, UR4, URZ, UPT ;  /* 0x000000ff0400728c */ /* 0x004fc8000bf05070 */
[----:B------:R-:W-:-:S09]  /*9470*/  UISETP.NE.AND.EX UP0, UPT, UR5, URZ, UPT, UP0 ;  /* 0x000000ff0500728c */ /* 0x000fd2000bf05300 */
[----:B------:R-:W-:Y:S05]  /*9480*/  BRA.U UP0, `(.L_x_136) ;  /* 0x00000001000c7547 */ /* 0x000fea000b800000 */
[----:B------:R-:W-:-:S13]  /*9490*/  FSETP.NEU.AND P0, PT, R41, RZ, PT ;  /* 0x000000ff2900720b */ /* 0x000fda0003f0d000 */
[----:B------:R-:W-:Y:S05]  /*94a0*/  @!P0 EXIT ;  /* 0x000000000000894d */ /* 0x000fea0003800000 */
[----:B------:R-:W-:Y:S05]  /*94b0*/  BRA `(.L_x_135) ;  /* 0x00000000002c7947 */ /* 0x000fea0003800000 */
.L_x_136:
[----:B------:R-:W-:Y:S01]  /*94c0*/  ISETP.NE.AND P0, PT, R87, RZ, PT ;  /* 0x000000ff5700720c */ /* 0x000fe20003f05270 */
[----:B------:R-:W-:-:S12]  /*94d0*/  BSSY.RECONVERGENT B0, `(.L_x_135) ;  /* 0x0000009000007945 */ /* 0x000fd80003800200 */
[----:B------:R-:W-:Y:S05]  /*94e0*/  @P0 BRA `(.L_x_137) ;  /* 0x0000000000140947 */ /* 0x000fea0003800000 */
[----:B------:R-:W2:Y:S02]  /*94f0*/  LDCU.64 UR4, c[0x0][0x888] ;  /* 0x00011100ff0477ac */ /* 0x000ea40008000a00 */
[----:B--2---:R-:W-:-:S04]  /*9500*/  ISETP.NE.U32.AND P0, PT, RZ, UR4, PT ;  /* 0x00000004ff007c0c */ /* 0x004fc8000bf05070 */
[----:B------:R-:W-:-:S13]  /*9510*/  ISETP.NE.AND.EX P0, PT, RZ, UR5, PT, P0 ;  /* 0x00000005ff007c0c */ /* 0x000fda000bf05300 */
[----:B------:R-:W-:Y:S05]  /*9520*/  @!P0 EXIT ;  /* 0x000000000000894d */ /* 0x000fea0003800000 */
[----:B------:R-:W-:Y:S05]  /*9530*/  BRA `(.L_x_138) ;  /* 0x0000000000087947 */ /* 0x000fea0003800000 */
.L_x_137:
[----:B------:R-:W-:-:S13]  /*9540*/  FSETP.NEU.AND P0, PT, R41, RZ, PT ;  /* 0x000000ff2900720b */ /* 0x000fda0003f0d000 */
[----:B------:R-:W-:Y:S05]  /*9550*/  @!P0 EXIT ;  /* 0x000000000000894d */ /* 0x000fea0003800000 */
.L_x_138:
[----:B------:R-:W-:Y:S05]  /*9560*/  BSYNC.RECONVERGENT B0 ;  /* 0x0000000000007941 */ /* 0x000fea0003800200 */
.L_x_135:
[----:B------:R-:W2:Y:S01]  /*9570*/  S2UR UR5, SR_CgaCtaId ;  /* 0x00000000000579c3 */ /* 0x000ea20000008800 */
[----:B------:R-:W-:Y:S01]  /*9580*/  ULEA UR4, UR46, UR44, 0x3 ;  /* 0x0000002c2e047291 */ /* 0x000fe2000f8e18ff */
[----:B------:R-:W-:-:S04]  /*9590*/  DEPBAR.LE SB0, 0x0 ;  /* 0x000080000000791a */ /* 0x000fc80000000000 */
[----:B------:R-:W-:-:S04]  /*95a0*/  UIADD3 UR4, UPT, UPT, UR4, 0x70, URZ ;  /* 0x0000007004047890 */ /* 0x000fc8000fffe0ff */
[----:B--2---:R-:W-:-:S09]  /*95b0*/  UPRMT UR4, UR5, 0x654, UR4 ;  /* 0x0000065405047896 */ /* 0x004fd20008000004 */
[----:B------:R-:W-:Y:S01]  /*95c0*/  SYNCS.ARRIVE.TRANS64.RED.A1T0 RZ, [UR4], RZ ;  /* 0x000000ffffff79a7 */ /* 0x000fe20008100404 */
[----:B------:R-:W-:Y:S05]  /*95d0*/  EXIT ;  /* 0x000000000000794d */ /* 0x000fea0003800000 */
.L_x_24:
[----:B--2---:R2:W3:Y:S02]  /*95e0*/  SYNCS.PHASECHK.TRANS64.TRYWAIT P0, [R0+URZ+0x110], R3 ;  /* 0x00011003000075a7 */ /* 0x0044e400080011ff */
[----:B---3--:R-:W-:Y:S05]  /*95f0*/  @!P0 NANOSLEEP.SYNCS 0x989680 ;  /* 0x009896800000895d */ /* 0x008fea0003900000 */
[----:B------:R-:W3:Y:S02]  /*9600*/  @!P0 SYNCS.PHASECHK.TRANS64 P0, [R0+URZ+0x110], R3 ;  /* 0x00011003000085a7 */ /* 0x000ee400080010ff */
[----:B---3--:R-:W-:Y:S05]  /*9610*/  @!P0 BRA `(.L_x_24) ;  /* 0xfffffffc00f08947 */ /* 0x008fea000383ffff */
[----:B------:R-:W-:Y:S05]  /*9620*/  BRA `(.L_x_139) ;  /* 0xffffff8000bc7947 */ /* 0x000fea000383ffff */
.L_x_27:
[----:B--2---:R-:W-:-:S07]  /*9630*/  MOV R0, UR33 ;  /* 0x0000002100007c02 */ /* 0x004fce0008000f00 */
.L_x_140:
[----:B--2---:R2:W3:Y:S02]  /*9640*/  SYNCS.PHASECHK.TRANS64.TRYWAIT P0, [R0+URZ+0x28], R3 ;  /* 0x00002803000075a7 */ /* 0x0044e400080011ff */
[----:B---3--:R-:W-:Y:S05]  /*9650*/  @!P0 NANOSLEEP.SYNCS 0x989680 ;  /* 0x009896800000895d */ /* 0x008fea0003900000 */
[----:B------:R-:W3:Y:S02]  /*9660*/  @!P0 SYNCS.PHASECHK.TRANS64 P0, [R0+URZ+0x28], R3 ;  /* 0x00002803000085a7 */ /* 0x000ee400080010ff */
[----:B---3--:R-:W-:Y:S05]  /*9670*/  @!P0 BRA `(.L_x_140) ;  /* 0xfffffffc00f08947 */ /* 0x008fea000383ffff */
[----:B------:R-:W-:Y:S05]  /*9680*/  BRA `(.L_x_26) ;  /* 0xffffff8000fc7947 */ /* 0x000fea000383ffff */
.L_x_34:
[----:B-1----:R-:W-:-:S07]  /*9690*/  MOV R0, UR17 ;  /* 0x0000001100007c02 */ /* 0x002fce0008000f00 */
.L_x_141:
[----:B-1----:R1:W2:Y:S02]  /*96a0*/  SYNCS.PHASECHK.TRANS64.TRYWAIT P0, [R0+URZ+0x28], R3 ;  /* 0x00002803000075a7 */ /* 0x0022a400080011ff */
[----:B--2---:R-:W-:Y:S05]  /*96b0*/  @!P0 NANOSLEEP.SYNCS 0x989680 ;  /* 0x009896800000895d */ /* 0x004fea0003900000 */
[----:B------:R-:W2:Y:S02]  /*96c0*/  @!P0 SYNCS.PHASECHK.TRANS64 P0, [R0+URZ+0x28], R3 ;  /* 0x00002803000085a7 */ /* 0x000ea400080010ff */
[----:B--2---:R-:W-:Y:S05]  /*96d0*/  @!P0 BRA `(.L_x_141) ;  /* 0xfffffffc00f08947 */ /* 0x004fea000383ffff */
[----:B------:R-:W-:Y:S05]  /*96e0*/  BRA `(.L_x_33) ;  /* 0xffffff8400bc7947 */ /* 0x000fea000383ffff */
.L_x_39:
[----:B-1----:R1:W2:Y:S02]  /*96f0*/  SYNCS.PHASECHK.TRANS64.TRYWAIT P0, [R3+URZ+0xa0], R0 ;  /* 0x0000a000030075a7 */ /* 0x0022a400080011ff */
[----:B--2---:R-:W-:Y:S05]  /*9700*/  @!P0 NANOSLEEP.SYNCS 0x989680 ;  /* 0x009896800000895d */ /* 0x004fea0003900000 */
[----:B------:R-:W2:Y:S02]  /*9710*/  @!P0 SYNCS.PHASECHK.TRANS64 P0, [R3+URZ+0xa0], R0 ;  /* 0x0000a000030085a7 */ /* 0x000ea400080010ff */
[----:B--2---:R-:W-:Y:S05]  /*9720*/  @!P0 BRA `(.L_x_39) ;  /* 0xfffffffc00f08947 */ /* 0x004fea000383ffff */
[----:B------:R-:W-:Y:S05]  /*9730*/  BRA `(.L_x_142) ;  /* 0xffffff88005c7947 */ /* 0x000fea000383ffff */
.L_x_43:
[----:B-1----:R-:W-:-:S07]  /*9740*/  MOV R0, UR4 ;  /* 0x0000000400007c02 */ /* 0x002fce0008000f00 */
.L_x_143:
[----:B-1----:R1:W2:Y:S02]  /*9750*/  SYNCS.PHASECHK.TRANS64.TRYWAIT P0, [R0+URZ], R3 ;  /* 0x00000003000075a7 */ /* 0x0022a400080011ff */
[----:B--2---:R-:W-:Y:S05]  /*9760*/  @!P0 NANOSLEEP.SYNCS 0x989680 ;  /* 0x009896800000895d */ /* 0x004fea0003900000 */
[----:B------:R-:W2:Y:S02]  /*9770*/  @!P0 SYNCS.PHASECHK.TRANS64 P0, [R0+URZ], R3 ;  /* 0x00000003000085a7 */ /* 0x000ea400080010ff */
[----:B--2---:R-:W-:Y:S05]  /*9780*/  @!P0 BRA `(.L_x_143) ;  /* 0xfffffffc00f08947 */ /* 0x004fea000383ffff */
[----:B------:R-:W-:Y:S05]  /*9790*/  BRA `(.L_x_144) ;  /* 0xffffff9000087947 */ /* 0x000fea000383ffff */
.L_x_44:
[----:B------:R-:W-:-:S07]  /*97a0*/  MOV R0, UR5 ;  /* 0x0000000500007c02 */ /* 0x000fce0008000f00 */
.L_x_145:
[----:B-1----:R1:W2:Y:S02]  /*97b0*/  SYNCS.PHASECHK.TRANS64.TRYWAIT P0, [R0+URZ], R3 ;  /* 0x00000003000075a7 */ /* 0x0022a400080011ff */
[----:B--2---:R-:W-:Y:S05]  /*97c0*/  @!P0 NANOSLEEP.SYNCS 0x989680 ;  /* 0x009896800000895d */ /* 0x004fea0003900000 */
[----:B------:R-:W2:Y:S02]  /*97d0*/  @!P0 SYNCS.PHASECHK.TRANS64 P0, [R0+URZ], R3 ;  /* 0x00000003000085a7 */ /* 0x000ea400080010ff */
[----:B--2---:R-:W-:Y:S05]  /*97e0*/  @!P0 BRA `(.L_x_145) ;  /* 0xfffffffc00f08947 */ /* 0x004fea000383ffff */
[----:B------:R-:W-:Y:S05]  /*97f0*/  BRA `(.L_x_146) ;  /* 0xffffff9000147947 */ /* 0x000fea000383ffff */
.L_x_45:
[----:B------:R-:W-:-:S07]  /*9800*/  MOV R0, UR5 ;  /* 0x0000000500007c02 */ /* 0x000fce0008000f00 */
.L_x_147:
[----:B-1----:R1:W2:Y:S02]  /*9810*/  SYNCS.PHASECHK.TRANS64.TRYWAIT P0, [R0+URZ], R3 ;  /* 0x00000003000075a7 */ /* 0x0022a400080011ff */
[----:B--2---:R-:W-:Y:S05]  /*9820*/  @!P0 NANOSLEEP.SYNCS 0x989680 ;  /* 0x009896800000895d */ /* 0x004fea0003900000 */
[----:B------:R-:W2:Y:S02]  /*9830*/  @!P0 SYNCS.PHASECHK.TRANS64 P0, [R0+URZ], R3 ;  /* 0x00000003000085a7 */ /* 0x000ea400080010ff */
[----:B--2---:R-:W-:Y:S05]  /*9840*/  @!P0 BRA `(.L_x_147) ;  /* 0xfffffffc00f08947 */ /* 0x004fea000383ffff */
[----:B------:R-:W-:Y:S05]  /*9850*/  BRA `(.L_x_148) ;  /* 0xffffff9000207947 */ /* 0x000fea000383ffff */
.L_x_46:
[----:B------:R-:W-:-:S07]  /*9860*/  MOV R0, UR5 ;  /* 0x0000000500007c02 */ /* 0x000fce0008000f00 */
.L_x_149:
[----:B-1----:R1:W2:Y:S02]  /*9870*/  SYNCS.PHASECHK.TRANS64.TRYWAIT P0, [R0+URZ], R3 ;  /* 0x00000003000075a7 */ /* 0x0022a400080011ff */
[----:B--2---:R-:W-:Y:S05]  /*9880*/  @!P0 NANOSLEEP.SYNCS 0x989680 ;  /* 0x009896800000895d */ /* 0x004fea0003900000 */
[----:B------:R-:W2:Y:S02]  /*9890*/  @!P0 SYNCS.PHASECHK.TRANS64 P0, [R0+URZ], R3 ;  /* 0x00000003000085a7 */ /* 0x000ea400080010ff */
[----:B--2---:R-:W-:Y:S05]  /*98a0*/  @!P0 BRA `(.L_x_149) ;  /* 0xfffffffc00f08947 */ /* 0x004fea000383ffff */
[----:B------:R-:W-:Y:S05]  /*98b0*/  BRA `(.L_x_150) ;  /* 0xffffff90002c7947 */ /* 0x000fea000383ffff */
.L_x_49:
[----:B-1----:R1:W2:Y:S02]  /*98c0*/  SYNCS.PHASECHK.TRANS64.TRYWAIT P0, [R2+URZ+0x100], R5 ;  /* 0x00010005020075a7 */ /* 0x0022a400080011ff */
[----:B--2---:R-:W-:Y:S05]  /*98d0*/  @!P0 NANOSLEEP.SYNCS 0x989680 ;  /* 0x009896800000895d */ /* 0x004fea0003900000 */
[----:B------:R-:W2:Y:S02]  /*98e0*/  @!P0 SYNCS.PHASECHK.TRANS64 P0, [R2+URZ+0x100], R5 ;  /* 0x00010005020085a7 */ /* 0x000ea400080010ff */
[----:B--2---:R-:W-:Y:S05]  /*98f0*/  @!P0 BRA `(.L_x_49) ;  /* 0xfffffffc00f08947 */ /* 0x004fea000383ffff */
[----:B------:R-:W-:Y:S05]  /*9900*/  BRA `(.L_x_151) ;  /* 0xffffff9000907947 */ /* 0x000fea000383ffff */
.L_x_50:
[----:B------:R-:W-:-:S07]  /*9910*/  MOV R2, UR4 ;  /* 0x0000000400027c02 */ /* 0x000fce0008000f00 */
.L_x_152:
[----:B-1----:R1:W2:Y:S02]  /*9920*/  SYNCS.PHASECHK.TRANS64.TRYWAIT P0, [R2+URZ+0xb0], R5 ;  /* 0x0000b005020075a7 */ /* 0x0022a400080011ff */
[----:B--2---:R-:W-:Y:S05]  /*9930*/  @!P0 NANOSLEEP.SYNCS 0x989680 ;  /* 0x009896800000895d */ /* 0x004fea0003900000 */
[----:B------:R-:W2:Y:S02]  /*9940*/  @!P0 SYNCS.PHASECHK.TRANS64 P0, [R2+URZ+0xb0], R5 ;  /* 0x0000b005020085a7 */ /* 0x000ea400080010ff */
[----:B--2---:R-:W-:Y:S05]  /*9950*/  @!P0 BRA `(.L_x_152) ;  /* 0xfffffffc00f08947 */ /* 0x004fea000383ffff */
[----:B------:R-:W-:Y:S05]  /*9960*/  BRA `(.L_x_153) ;  /* 0xffffff9000a07947 */ /* 0x000fea000383ffff */
.L_x_51:
[----:B-1----:R1:W2:Y:S02]  /*9970*/  SYNCS.PHASECHK.TRANS64.TRYWAIT P1, [R2+URZ+0xa0], R5 ;  /* 0x0000a005020075a7 */ /* 0x0022a400080211ff */
[----:B--2---:R-:W-:Y:S05]  /*9980*/  @!P1 NANOSLEEP.SYNCS 0x989680 ;  /* 0x009896800000995d */ /* 0x004fea0003900000 */
[----:B------:R-:W2:Y:S02]  /*9990*/  @!P1 SYNCS.PHASECHK.TRANS64 P1, [R2+URZ+0xa0], R5 ;  /* 0x0000a005020095a7 */ /* 0x000ea400080210ff */
[----:B--2---:R-:W-:Y:S05]  /*99a0*/  @!P1 BRA `(.L_x_51) ;  /* 0xfffffffc00f09947 */ /* 0x004fea000383ffff */
[----:B------:R-:W-:Y:S05]  /*99b0*/  BRA `(.L_x_154) ;  /* 0xffffff9000d07947 */ /* 0x000fea000383ffff */
.L_x_54:
[----:B------:R-:W-:-:S07]  /*99c0*/  MOV R0, UR4 ;  /* 0x0000000400007c02 */ /* 0x000fce0008000f00 */
.L_x_155:
[----:B-1----:R1:W2:Y:S02]  /*99d0*/  SYNCS.PHASECHK.TRANS64.TRYWAIT P0, [R0+URZ+0xb0], R3 ;  /* 0x0000b003000075a7 */ /* 0x0022a400080011ff */
[----:B--2---:R-:W-:Y:S05]  /*99e0*/  @!P0 NANOSLEEP.SYNCS 0x989680 ;  /* 0x009896800000895d */ /* 0x004fea0003900000 */
[----:B------:R-:W2:Y:S02]  /*99f0*/  @!P0 SYNCS.PHASECHK.TRANS64 P0, [R0+URZ+0xb0], R3 ;  /* 0x0000b003000085a7 */ /* 0x000ea400080010ff */
[----:B--2---:R-:W-:Y:S05]  /*9a00*/  @!P0 BRA `(.L_x_155) ;  /* 0xfffffffc00f08947 */ /* 0x004fea000383ffff */
[----:B------:R-:W-:Y:S05]  /*9a10*/  BRA `(.L_x_53) ;  /* 0xffffff9400247947 */ /* 0x000fea000383ffff */
.L_x_61:
[----:B-1----:R1:W2:Y:S02]  /*9a20*/  SYNCS.PHASECHK.TRANS64.TRYWAIT P1, [R0+URZ+0xa0], R5 ;  /* 0x0000a005000075a7 */ /* 0x0022a400080211ff */
[----:B--2---:R-:W-:Y:S05]  /*9a30*/  @!P1 NANOSLEEP.SYNCS 0x989680 ;  /* 0x009896800000995d */ /* 0x004fea0003900000 */
[----:B------:R-:W2:Y:S02]  /*9a40*/  @!P1 SYNCS.PHASECHK.TRANS64 P1, [R0+URZ+0xa0], R5 ;  /* 0x0000a005000095a7 */ /* 0x000ea400080210ff */
[----:B--2---:R-:W-:Y:S05]  /*9a50*/  @!P1 BRA `(.L_x_61) ;  /* 0xfffffffc00f09947 */ /* 0x004fea000383ffff */
[----:B------:R-:W-:Y:S05]  /*9a60*/  BRA `(.L_x_156) ;  /* 0xffffff98008c7947 */ /* 0x000fea000383ffff */
.L_x_62:
[----:B------:R-:W-:-:S07]  /*9a70*/  MOV R3, UR23 ;  /* 0x0000001700037c02 */ /* 0x000fce0008000f00 */
.L_x_157:
[----:B-1----:R1:W2:Y:S02]  /*9a80*/  SYNCS.PHASECHK.TRANS64.TRYWAIT P0, [R3+URZ+0xe0], R0 ;  /* 0x0000e000030075a7 */ /* 0x0022a400080011ff */
[----:B--2---:R-:W-:Y:S05]  /*9a90*/  @!P0 NANOSLEEP.SYNCS 0x989680 ;  /* 0x009896800000895d */ /* 0x004fea0003900000 */
[----:B------:R-:W2:Y:S02]  /*9aa0*/  @!P0 SYNCS.PHASECHK.TRANS64 P0, [R3+URZ+0xe0], R0 ;  /* 0x0000e000030085a7 */ /* 0x000ea400080010ff */
[----:B--2---:R-:W-:Y:S05]  /*9ab0*/  @!P0 BRA `(.L_x_157) ;  /* 0xfffffffc00f08947 */ /* 0x004fea000383ffff */
[----:B------:R-:W-:Y:S05]  /*9ac0*/  BRA `(.L_x_158) ;  /* 0xffffff9800dc7947 */ /* 0x000fea000383ffff */
.L_x_65:
[----:B------:R-:W-:Y:S07]  /*9ad0*/  MOV R0, UR5 ;  /* 0x0000000500007c02 */ /* 0x000fee0008000f00 */
.L_x_159:
[----:B-1----:R1:W2:Y:S02]  /*9ae0*/  SYNCS.PHASECHK.TRANS64.TRYWAIT P0, [R0+URZ], R3 ;  /* 0x00000003000075a7 */ /* 0x0022a400080011ff */
[----:B--2---:R-:W-:Y:S05]  /*9af0*/  @!P0 NANOSLEEP.SYNCS 0x989680 ;  /* 0x009896800000895d */ /* 0x004fea0003900000 */
[----:B------:R-:W2:Y:S02]  /*9b00*/  @!P0 SYNCS.PHASECHK.TRANS64 P0, [R0+URZ], R3 ;  /* 0x00000003000085a7 */ /* 0x000ea400080010ff */
[----:B--2---:R-:W-:Y:S05]  /*9b10*/  @!P0 BRA `(.L_x_159) ;  /* 0xfffffffc00f08947 */ /* 0x004fea000383ffff */
[----:B------:R-:W-:Y:S05]  /*9b20*/  BRA `(.L_x_64) ;  /* 0xffffff9800f87947 */ /* 0x000fea000383ffff */
.L_x_68:
[----:B------:R-:W-:-:S07]  /*9b30*/  MOV R0, UR4 ;  /* 0x0000000400007c02 */ /* 0x000fce0008000f00 */
.L_x_160:
[----:B--2---:R2:W4:Y:S02]  /*9b40*/  SYNCS.PHASECHK.TRANS64.TRYWAIT P0, [R0+URZ], R3 ;  /* 0x00000003000075a7 */ /* 0x00452400080011ff */
[----:B----4-:R-:W-:Y:S05]  /*9b50*/  @!P0 NANOSLEEP.SYNCS 0x989680 ;  /* 0x009896800000895d */ /* 0x010fea0003900000 */
[----:B------:R-:W4:Y:S02]  /*9b60*/  @!P0 SYNCS.PHASECHK.TRANS64 P0, [R0+URZ], R3 ;  /* 0x00000003000085a7 */ /* 0x000f2400080010ff */
[----:B----4-:R-:W-:Y:S05]  /*9b70*/  @!P0 BRA `(.L_x_160) ;  /* 0xfffffffc00f08947 */ /* 0x010fea000383ffff */
[----:B------:R-:W-:Y:S05]  /*9b80*/  BRA `(.L_x_161) ;  /* 0xffffff9c00ac7947 */ /* 0x000fea000383ffff */
.L_x_69:
[----:B------:R-:W-:-:S07]  /*9b90*/  MOV R0, UR5 ;  /* 0x0000000500007c02 */ /* 0x000fce0008000f00 */
.L_x_162:
[----:B-1----:R1:W2:Y:S02]  /*9ba0*/  SYNCS.PHASECHK.TRANS64.TRYWAIT P0, [R0+URZ], R3 ;  /* 0x00000003000075a7 */ /* 0x0022a400080011ff */
[----:B--2---:R-:W-:Y:S05]  /*9bb0*/  @!P0 NANOSLEEP.SYNCS 0x989680 ;  /* 0x009896800000895d */ /* 0x004fea0003900000 */
[----:B------:R-:W2:Y:S02]  /*9bc0*/  @!P0 SYNCS.PHASECHK.TRANS64 P0, [R0+URZ], R3 ;  /* 0x00000003000085a7 */ /* 0x000ea400080010ff */
[----:B--2---:R-:W-:Y:S05]  /*9bd0*/  @!P0 BRA `(.L_x_162) ;  /* 0xfffffffc00f08947 */ /* 0x004fea000383ffff */
[----:B------:R-:W-:Y:S05]  /*9be0*/  BRA `(.L_x_163) ;  /* 0xffffff9c00b87947 */ /* 0x000fea000383ffff */
.L_x_70:
[----:B------:R-:W-:-:S07]  /*9bf0*/  MOV R0, UR5 ;  /* 0x0000000500007c02 */ /* 0x000fce0008000f00 */
.L_x_164:
[----:B-1----:R1:W2:Y:S02]  /*9c00*/  SYNCS.PHASECHK.TRANS64.TRYWAIT P0, [R0+URZ], R3 ;  /* 0x00000003000075a7 */ /* 0x0022a400080011ff */
[----:B--2---:R-:W-:Y:S05]  /*9c10*/  @!P0 NANOSLEEP.SYNCS 0x989680 ;  /* 0x009896800000895d */ /* 0x004fea0003900000 */
[----:B------:R-:W2:Y:S02]  /*9c20*/  @!P0 SYNCS.PHASECHK.TRANS64 P0, [R0+URZ], R3 ;  /* 0x00000003000085a7 */ /* 0x000ea400080010ff */
[----:B--2---:R-:W-:Y:S05]  /*9c30*/  @!P0 BRA `(.L_x_164) ;  /* 0xfffffffc00f08947 */ /* 0x004fea000383ffff */
[----:B------:R-:W-:Y:S05]  /*9c40*/  BRA `(.L_x_165) ;  /* 0xffffff9c00c47947 */ /* 0x000fea000383ffff */
.L_x_71:
[----:B------:R-:W-:-:S07]  /*9c50*/  MOV R0, UR4 ;  /* 0x0000000400007c02 */ /* 0x000fce0008000f00 */
.L_x_166:
[----:B-1----:R1:W2:Y:S02]  /*9c60*/  SYNCS.PHASECHK.TRANS64.TRYWAIT P0, [R0+URZ], R3 ;  /* 0x00000003000075a7 */ /* 0x0022a400080011ff */
[----:B--2---:R-:W-:Y:S05]  /*9c70*/  @!P0 NANOSLEEP.SYNCS 0x989680 ;  /* 0x009896800000895d */ /* 0x004fea0003900000 */
[----:B------:R-:W2:Y:S02]  /*9c80*/  @!P0 SYNCS.PHASECHK.TRANS64 P0, [R0+URZ], R3 ;  /* 0x00000003000085a7 */ /* 0x000ea400080010ff */
[----:B--2---:R-:W-:Y:S05]  /*9c90*/  @!P0 BRA `(.L_x_166) ;  /* 0xfffffffc00f08947 */ /* 0x004fea000383ffff */
[----:B------:R-:W-:Y:S05]  /*9ca0*/  BRA `(.L_x_167) ;  /* 0xffffff9c00d07947 */ /* 0x000fea000383ffff */
.L_x_76:
[----:B--2---:R2:W3:Y:S02]  /*9cb0*/  SYNCS.PHASECHK.TRANS64.TRYWAIT P0, [R12+URZ+0xa0], R9 ;  /* 0x0000a0090c0075a7 */ /* 0x0044e400080011ff */
[----:B---3--:R-:W-:Y:S05]  /*9cc0*/  @!P0 NANOSLEEP.SYNCS 0x989680 ;  /* 0x009896800000895d */ /* 0x008fea0003900000 */
[----:B------:R-:W3:Y:S02]  /*9cd0*/  @!P0 SYNCS.PHASECHK.TRANS64 P0, [R12+URZ+0xa0], R9 ;  /* 0x0000a0090c0085a7 */ /* 0x000ee400080010ff */
[----:B---3--:R-:W-:Y:S05]  /*9ce0*/  @!P0 BRA `(.L_x_76) ;  /* 0xfffffffc00f08947 */ /* 0x008fea000383ffff */
[----:B------:R-:W-:Y:S05]  /*9cf0*/  BRA `(.L_x_168) ;  /* 0xffffffa400007947 */ /* 0x000fea000383ffff */
.L_x_79:
[----:B------:R-:W-:Y:S07]  /*9d00*/  MOV R0, UR21 ;  /* 0x0000001500007c02 */ /* 0x000fee0008000f00 */
.L_x_169:
[----:B--2---:R2:W3:Y:S02]  /*9d10*/  SYNCS.PHASECHK.TRANS64.TRYWAIT P2, [R0+URZ+0x98], R11 ;  /* 0x0000980b000075a7 */ /* 0x0044e400080411ff */
[----:B---3--:R-:W-:Y:S05]  /*9d20*/  @!P2 NANOSLEEP.SYNCS 0x989680 ;  /* 0x009896800000a95d */ /* 0x008fea0003900000 */
[----:B------:R-:W3:Y:S02]  /*9d30*/  @!P2 SYNCS.PHASECHK.TRANS64 P2, [R0+URZ+0x98], R11 ;  /* 0x0000980b0000a5a7 */ /* 0x000ee400080410ff */
[----:B---3--:R-:W-:Y:S05]  /*9d40*/  @!P2 BRA `(.L_x_169) ;  /* 0xfffffffc00f0a947 */ /* 0x008fea000383ffff */
[----:B------:R-:W-:Y:S05]  /*9d50*/  BRA `(.L_x_78) ;  /* 0xffffffa800687947 */ /* 0x000fea000383ffff */
.L_x_82:
[----:B--2---:R-:W-:Y:S07]  /*9d60*/  MOV R0, UR21 ;  /* 0x0000001500007c02 */ /* 0x004fee0008000f00 */
.L_x_170:
[----:B--2---:R2:W3:Y:S02]  /*9d70*/  SYNCS.PHASECHK.TRANS64.TRYWAIT P0, [R0+URZ+0x70], R9 ;  /* 0x00007009000075a7 */ /* 0x0044e400080011ff */
[----:B---3--:R-:W-:Y:S05]  /*9d80*/  @!P0 NANOSLEEP.SYNCS 0x989680 ;  /* 0x009896800000895d */ /* 0x008fea0003900000 */
[----:B------:R-:W3:Y:S02]  /*9d90*/  @!P0 SYNCS.PHASECHK.TRANS64 P0, [R0+URZ+0x70], R9 ;  /* 0x00007009000085a7 */ /* 0x000ee400080010ff */
[----:B---3--:R-:W-:Y:S05]  /*9da0*/  @!P0 BRA `(.L_x_170) ;  /* 0xfffffffc00f08947 */ /* 0x008fea000383ffff */
[----:B------:R-:W-:Y:S05]  /*9db0*/  BRA `(.L_x_171) ;  /* 0xffffffa800c47947 */ /* 0x000fea000383ffff */
.L_x_83:
[----:B------:R-:W-:Y:S07]  /*9dc0*/  MOV R0, UR21 ;  /* 0x0000001500007c02 */ /* 0x000fee0008000f00 */
.L_x_172:
[----:B--2---:R2:W3:Y:S02]  /*9dd0*/  SYNCS.PHASECHK.TRANS64.TRYWAIT P0, [R0+URZ+0x78], R9 ;  /* 0x00007809000075a7 */ /* 0x0044e400080011ff */
[----:B---3--:R-:W-:Y:S05]  /*9de0*/  @!P0 NANOSLEEP.SYNCS 0x989680 ;  /* 0x009896800000895d */ /* 0x008fea0003900000 */
[----:B------:R-:W3:Y:S02]  /*9df0*/  @!P0 SYNCS.PHASECHK.TRANS64 P0, [R0+URZ+0x78], R9 ;  /* 0x00007809000085a7 */ /* 0x000ee400080010ff */
[----:B---3--:R-:W-:Y:S05]  /*9e00*/  @!P0 BRA `(.L_x_172) ;  /* 0xfffffffc00f08947 */ /* 0x008fea000383ffff */
[----:B------:R-:W-:Y:S05]  /*9e10*/  BRA `(.L_x_173) ;  /* 0xffffffa800fc7947 */ /* 0x000fea000383ffff */
.L_x_84:
[----:B------:R-:W-:Y:S07]  /*9e20*/  MOV R0, UR21 ;  /* 0x0000001500007c02 */ /* 0x000fee0008000f00 */
.L_x_174:
[----:B--2---:R2:W3:Y:S02]  /*9e30*/  SYNCS.PHASECHK.TRANS64.TRYWAIT P0, [R0+URZ+0x80], R9 ;  /* 0x00008009000075a7 */ /* 0x0044e400080011ff */
[----:B---3--:R-:W-:Y:S05]  /*9e40*/  @!P0 NANOSLEEP.SYNCS 0x989680 ;  /* 0x009896800000895d */ /* 0x008fea0003900000 */
[----:B------:R-:W3:Y:S02]  /*9e50*/  @!P0 SYNCS.PHASECHK.TRANS64 P0, [R0+URZ+0x80], R9 ;  /* 0x00008009000085a7 */ /* 0x000ee400080010ff */
[----:B---3--:R-:W-:Y:S05]  /*9e60*/  @!P0 BRA `(.L_x_174) ;  /* 0xfffffffc00f08947 */ /* 0x008fea000383ffff */
[----:B------:R-:W-:Y:S05]  /*9e70*/  BRA `(.L_x_175) ;  /* 0xffffffac00407947 */ /* 0x000fea000383ffff */
.L_x_85:
[----:B------:R-:W-:Y:S07]  /*9e80*/  MOV R0, UR21 ;  /* 0x0000001500007c02 */ /* 0x000fee0008000f00 */
.L_x_176:
[----:B--2---:R2:W3:Y:S02]  /*9e90*/  SYNCS.PHASECHK.TRANS64.TRYWAIT P0, [R0+URZ+0x88], R9 ;  /* 0x00008809000075a7 */ /* 0x0044e400080011ff */
[----:B---3--:R-:W-:Y:S05]  /*9ea0*/  @!P0 NANOSLEEP.SYNCS 0x989680 ;  /* 0x009896800000895d */ /* 0x008fea0003900000 */
[----:B------:R-:W3:Y:S02]  /*9eb0*/  @!P0 SYNCS.PHASECHK.TRANS64 P0, [R0+URZ+0x88], R9 ;  /* 0x00008809000085a7 */ /* 0x000ee400080010ff */
[----:B---3--:R-:W-:Y:S05]  /*9ec0*/  @!P0 BRA `(.L_x_176) ;  /* 0xfffffffc00f08947 */ /* 0x008fea000383ffff */
[----:B------:R-:W-:Y:S05]  /*9ed0*/  BRA `(.L_x_177) ;  /* 0xffffffac00807947 */ /* 0x000fea000383ffff */
.L_x_87:
[----:B------:R-:W-:-:S07]  /*9ee0*/  MOV R0, UR21 ;  /* 0x0000001500007c02 */ /* 0x000fce0008000f00 */
.L_x_178:
[----:B---3--:R3:W4:Y:S02]  /*9ef0*/  SYNCS.PHASECHK.TRANS64.TRYWAIT P0, [R0+URZ+0x70], R3 ;  /* 0x00007003000075a7 */ /* 0x00872400080011ff */
[----:B----4-:R-:W-:Y:S05]  /*9f00*/  @!P0 NANOSLEEP.SYNCS 0x989680 ;  /* 0x009896800000895d */ /* 0x010fea0003900000 */
[----:B------:R-:W4:Y:S02]  /*9f10*/  @!P0 SYNCS.PHASECHK.TRANS64 P0, [R0+URZ+0x70], R3 ;  /* 0x00007003000085a7 */ /* 0x000f2400080010ff */
[----:B----4-:R-:W-:Y:S05]  /*9f20*/  @!P0 BRA `(.L_x_178) ;  /* 0xfffffffc00f08947 */ /* 0x010fea000383ffff */
[----:B------:R-:W-:Y:S05]  /*9f30*/  BRA `(.L_x_179) ;  /* 0xffffffac00f87947 */ /* 0x000fea000383ffff */
.L_x_88:
[----:B---3--:R-:W-:-:S07]  /*9f40*/  MOV R0, UR21 ;  /* 0x0000001500007c02 */ /* 0x008fce0008000f00 */
.L_x_180:
[----:B---3--:R3:W4:Y:S02]  /*9f50*/  SYNCS.PHASECHK.TRANS64.TRYWAIT P0, [R0+URZ+0x78], R3 ;  /* 0x00007803000075a7 */ /* 0x00872400080011ff */
[----:B----4-:R-:W-:Y:S05]  /*9f60*/  @!P0 NANOSLEEP.SYNCS 0x989680 ;  /* 0x009896800000895d */ /* 0x010fea0003900000 */
[----:B------:R-:W4:Y:S02]  /*9f70*/  @!P0 SYNCS.PHASECHK.TRANS64 P0, [R0+URZ+0x78], R3 ;  /* 0x00007803000085a7 */ /* 0x000f2400080010ff */
[----:B----4-:R-:W-:Y:S05]  /*9f80*/  @!P0 BRA `(.L_x_180) ;  /* 0xfffffffc00f08947 */ /* 0x010fea000383ffff */
[----:B------:R-:W-:Y:S05]  /*9f90*/  BRA `(.L_x_181) ;  /* 0xffffffac00e87947 */ /* 0x000fea000383ffff */
.L_x_89:
[----:B---3--:R-:W-:-:S07]  /*9fa0*/  MOV R0, UR21 ;  /* 0x0000001500007c02 */ /* 0x008fce0008000f00 */
.L_x_182:
[----:B---3--:R3:W4:Y:S02]  /*9fb0*/  SYNCS.PHASECHK.TRANS64.TRYWAIT P0, [R0+URZ+0x80], R3 ;  /* 0x00008003000075a7 */ /* 0x00872400080011ff */
[----:B----4-:R-:W-:Y:S05]  /*9fc0*/  @!P0 NANOSLEEP.SYNCS 0x989680 ;  /* 0x009896800000895d */ /* 0x010fea0003900000 */
[----:B------:R-:W4:Y:S02]  /*9fd0*/  @!P0 SYNCS.PHASECHK.TRANS64 P0, [R0+URZ+0x80], R3 ;  /* 0x00008003000085a7 */ /* 0x000f2400080010ff */
[----:B----4-:R-:W-:Y:S05]  /*9fe0*/  @!P0 BRA `(.L_x_182) ;  /* 0xfffffffc00f08947 */ /* 0x010fea000383ffff */
[----:B------:R-:W-:Y:S05]  /*9ff0*/  BRA `(.L_x_183) ;  /* 0xffffffac00d87947 */ /* 0x000fea000383ffff */
.L_x_91:
[----:B-1----:R1:W2:Y:S02]  /*a000*/  SYNCS.PHASECHK.TRANS64.TRYWAIT P0, [R3+URZ+0xa0], R0 ;  /* 0x0000a000030075a7 */ /* 0x0022a400080011ff */
[----:B--2---:R-:W-:Y:S05]  /*a010*/  @!P0 NANOSLEEP.SYNCS 0x989680 ;  /* 0x009896800000895d */ /* 0x004fea0003900000 */
[----:B------:R-:W2:Y:S02]  /*a020*/  @!P0 SYNCS.PHASECHK.TRANS64 P0, [R3+URZ+0xa0], R0 ;  /* 0x0000a000030085a7 */ /* 0x000ea400080010ff */
[----:B--2---:R-:W-:Y:S05]  /*a030*/  @!P0 BRA `(.L_x_91) ;  /* 0xfffffffc00f08947 */ /* 0x004fea000383ffff */
[----:B------:R-:W-:Y:S05]  /*a040*/  BRA `(.L_x_184) ;  /* 0xffffffb000a47947 */ /* 0x000fea000383ffff */
.L_x_102:
[----:B-1----:R-:W-:Y:S04]  /*a050*/  MOV R0, UR44 ;  /* 0x0000002c00007c02 */ /* 0x002fe80008000f00 */
[----:B------:R1:W2:Y:S03]  /*a060*/  SYNCS.PHASECHK.TRANS64.TRYWAIT P1, [R0+URZ+0x50], R5 ;  /* 0x00005005000075a7 */ /* 0x0002a600080211ff */
[----:B--2---:R-:W-:Y:S05]  /*a070*/  @!P1 NANOSLEEP.SYNCS 0x989680 ;  /* 0x009896800000995d */ /* 0x004fea0003900000 */
[----:B------:R-:W2:Y:S02]  /*a080*/  @!P1 SYNCS.PHASECHK.TRANS64 P1, [R0+URZ+0x50], R5 ;  /* 0x00005005000095a7 */ /* 0x000ea400080210ff */
[----:B--2---:R-:W-:Y:S05]  /*a090*/  @!P1 BRA `(.L_x_102) ;  /* 0xfffffffc00ec9947 */ /* 0x004fea000383ffff */
[----:B------:R-:W-:Y:S05]  /*a0a0*/  BRA `(.L_x_101) ;  /* 0xffffffc000387947 */ /* 0x000fea000383ffff */
.L_x_104:
[----:B-1----:R1:W4:Y:S02]  /*a0b0*/  SYNCS.PHASECHK.TRANS64.TRYWAIT P0, [R98+URZ+0xc0], R3 ;  /* 0x0000c003620075a7 */ /* 0x00232400080011ff */
[----:B----4-:R-:W-:Y:S05]  /*a0c0*/  @!P0 NANOSLEEP.SYNCS 0x989680 ;  /* 0x009896800000895d */ /* 0x010fea0003900000 */
[----:B------:R-:W4:Y:S02]  /*a0d0*/  @!P0 SYNCS.PHASECHK.TRANS64 P0, [R98+URZ+0xc0], R3 ;  /* 0x0000c003620085a7 */ /* 0x000f2400080010ff */
[----:B----4-:R-:W-:Y:S05]  /*a0e0*/  @!P0 BRA `(.L_x_104) ;  /* 0xfffffffc00f08947 */ /* 0x010fea000383ffff */
[----:B------:R-:W-:Y:S05]  /*a0f0*/  BRA `(.L_x_103) ;  /* 0xffffffc000647947 */ /* 0x000fea000383ffff */
.L_x_113:
[----:B--2---:R2:W3:Y:S02]  /*a100*/  SYNCS.PHASECHK.TRANS64.TRYWAIT P0, [R3+URZ+0x50], R0 ;  /* 0x00005000030075a7 */ /* 0x0044e400080011ff */
[----:B---3--:R-:W-:Y:S05]  /*a110*/  @!P0 NANOSLEEP.SYNCS 0x989680 ;  /* 0x009896800000895d */ /* 0x008fea0003900000 */
[----:B------:R-:W3:Y:S02]  /*a120*/  @!P0 SYNCS.PHASECHK.TRANS64 P0, [R3+URZ+0x50], R0 ;  /* 0x00005000030085a7 */ /* 0x000ee400080010ff */
[----:B---3--:R-:W-:Y:S05]  /*a130*/  @!P0 BRA `(.L_x_113) ;  /* 0xfffffffc00f08947 */ /* 0x008fea000383ffff */
[----:B------:R-:W-:Y:S05]  /*a140*/  BRA `(.L_x_112) ;  /* 0xffffffcc00487947 */ /* 0x000fea000383ffff */
.L_x_121:
[----:B-1----:R1:W3:Y:S02]  /*a150*/  SYNCS.PHASECHK.TRANS64.TRYWAIT P0, [R63+URZ+0x50], R4 ;  /* 0x000050043f0075a7 */ /* 0x0022e400080011ff */
[----:B---3--:R-:W-:Y:S05]  /*a160*/  @!P0 NANOSLEEP.SYNCS 0x989680 ;  /* 0x009896800000895d */ /* 0x008fea0003900000 */
[----:B------:R-:W3:Y:S02]  /*a170*/  @!P0 SYNCS.PHASECHK.TRANS64 P0, [R63+URZ+0x50], R4 ;  /* 0x000050043f0085a7 */ /* 0x000ee400080010ff */
[----:B---3--:R-:W-:Y:S05]  /*a180*/  @!P0 BRA `(.L_x_121) ;  /* 0xfffffffc00f08947 */ /* 0x008fea000383ffff */
[----:B------:R-:W-:Y:S05]  /*a190*/  BRA `(.L_x_120) ;  /* 0xffffffd800507947 */ /* 0x000fea000383ffff */
.L_x_129:
[----:B-1----:R1:W3:Y:S02]  /*a1a0*/  SYNCS.PHASECHK.TRANS64.TRYWAIT P0, [R108+URZ+0x50], R3 ;  /* 0x000050036c0075a7 */ /* 0x0022e400080011ff */
[----:B---3--:R-:W-:Y:S05]  /*a1b0*/  @!P0 NANOSLEEP.SYNCS 0x989680 ;  /* 0x009896800000895d */ /* 0x008fea0003900000 */
[----:B------:R-:W3:Y:S02]  /*a1c0*/  @!P0 SYNCS.PHASECHK.TRANS64 P0, [R108+URZ+0x50], R3 ;  /* 0x000050036c0085a7 */ /* 0x000ee400080010ff */
[----:B---3--:R-:W-:Y:S05]  /*a1d0*/  @!P0 BRA `(.L_x_129) ;  /* 0xfffffffc00f08947 */ /* 0x008fea000383ffff */
[----:B------:R-:W-:Y:S05]  /*a1e0*/  BRA `(.L_x_128) ;  /* 0xffffffe400547947 */ /* 0x000fea000383ffff */
        .weak           $__internal_0_$__cuda_sm10x_tcgen05_guardrail_trap_col_being_dealloced_not_returned_by_alloc
        .type           $__internal_0_$__cuda_sm10x_tcgen05_guardrail_trap_col_being_dealloced_not_returned_by_alloc,@function
        .size           $__internal_0_$__cuda_sm10x_tcgen05_guardrail_trap_col_being_dealloced_not_returned_by_alloc,($__internal_1_$__cuda_sm10x_tcgen05_guardrail_trap_phase_invalid_during_alloc - $__internal_0_$__cuda_sm10x_tcgen05_guardrail_trap_col_being_dealloced_not_returned_by_alloc)
$__internal_0_$__cuda_sm10x_tcgen05_guardrail_trap_col_being_dealloced_not_returned_by_alloc:
[----:B------:R-:W-:Y:S05]  /*a1f0*/  BPT.TRAP 0x1 ;  /* 0x000000040000795c */ /* 0x000fea0000300000 */
[----:B------:R-:W-:-:S04]  /*a200*/  HFMA2 R3, -RZ, RZ, 0, 0 ;  /* 0x00000000ff037431 */ /* 0x000fc800000001ff */
[----:B------:R-:W-:Y:S05]  /*a210*/  RET.REL.NODEC R2 `(_ZN7cutlass13device_kernelINS_4gemm6kernel13GemmUniversalIN4cute5tupleIJiiiiEEENS1_10collective13CollectiveMmaINS1_35MainloopSm100TmaUmmaWarpSpecializedILi5ELi2ELi4ENS5_IJNS4_1CILi1EEENSA_ILi2EEESB_EEEEENS5_IJNSA_ILi64EEENSA_ILi256EEENSA_ILi32EEEEEENS_10bfloat16_tENS5_IJlSB_lEEESJ_SK_NS4_8TiledMMAINS4_8MMA_AtomIJNS4_20SM100_MMA_F16BF16_SSISJ_SJ_fLi64ELi256ELNS4_4UMMA5MajorE0ELSP_0ELNSO_7ScaleInE0ELSQ_0EEEEEENS4_6LayoutINS5_IJSB_SB_SB_EEENS5_IJNSA_ILi0EEESV_SV_EEEEENS5_IJNS4_10UnderscoreESY_SY_EEEEENS4_23SM90_TMA_LOAD_MULTICASTENS4_14ComposedLayoutINS4_7SwizzleILi2ELi4ELi3EEENS4_18smem_ptr_flag_bitsILi16EEENST_INS5_IJNSA_ILi8EEESH_EEENS5_IJSH_SB_EEEEEEEvNS4_8identityENS4_13SM90_TMA_LOADES1B_vS1C_EENS_8epilogue10collective18CollectiveEpilogueINS1F_23Sm100TmaWarpSpecializedILi4ELi2ELi32ELb1ELb0EEEJSI_NS5_IJNST_ISF_SB_EES1K_EEESJ_SK_SJ_SK_NS1F_6fusion15FusionCallbacksIS1J_NS1M_17LinearCombinationISJ_fSJ_fLNS_15FloatRoundStyleE2EEESI_S1L_JEEENS4_5SM1004TMEM4LOAD26SM100_TMEM_LOAD_16dp256b8xES1D_NS12_INS13_ILi3ELi4ELi3EEES16_NST_INS5_IJS17_SF_EEENS5_IJSF_SB_EEEEEEENS4_17SM75_U32x4_LDSM_NENS4_14SM90_TMA_STOREES20_NS4_17SM90_U32x4_STSM_NENS4_39AutoVectorizingCopyWithAssumedAlignmentILi128EEEEEEvvEEEEvNT_6ParamsE) ;  /* 0xffffff5c02787950 */ /* 0x000fea0003c3ffff */
        .weak           $__internal_1_$__cuda_sm10x_tcgen05_guardrail_trap_phase_invalid_during_alloc
        .type           $__internal_1_$__cuda_sm10x_tcgen05_guardrail_trap_phase_invalid_during_alloc,@function
        .size           $__internal_1_$__cuda_sm10x_tcgen05_guardrail_trap_phase_invalid_during_alloc,($__internal_2_$__cuda_sm10x_tcgen05_guardrail_trap_unallocated_columns_being_dealloced - $__internal_1_$__cuda_sm10x_tcgen05_guardrail_trap_phase_invalid_during_alloc)
$__internal_1_$__cuda_sm10x_tcgen05_guardrail_trap_phase_invalid_during_alloc:
[----:B------:R-:W-:Y:S05]  /*a220*/  BPT.TRAP 0x1 ;  /* 0x000000040000795c */ /* 0x000fea0000300000 */
[----:B------:R-:W-:-:S04]  /*a230*/  MOV R5, 0x0 ;  /* 0x0000000000057802 */ /* 0x000fc80000000f00 */
[----:B------:R-:W-:Y:S05]  /*a240*/  RET.REL.NODEC R4 `(_ZN7cutlass13device_kernelINS_4gemm6kernel13GemmUniversalIN4cute5tupleIJiiiiEEENS1_10collective13CollectiveMmaINS1_35MainloopSm100TmaUmmaWarpSpecializedILi5ELi2ELi4ENS5_IJNS4_1CILi1EEENSA_ILi2EEESB_EEEEENS5_IJNSA_ILi64EEENSA_ILi256EEENSA_ILi32EEEEEENS_10bfloat16_tENS5_IJlSB_lEEESJ_SK_NS4_8TiledMMAINS4_8MMA_AtomIJNS4_20SM100_MMA_F16BF16_SSISJ_SJ_fLi64ELi256ELNS4_4UMMA5MajorE0ELSP_0ELNSO_7ScaleInE0ELSQ_0EEEEEENS4_6LayoutINS5_IJSB_SB_SB_EEENS5_IJNSA_ILi0EEESV_SV_EEEEENS5_IJNS4_10UnderscoreESY_SY_EEEEENS4_23SM90_TMA_LOAD_MULTICASTENS4_14ComposedLayoutINS4_7SwizzleILi2ELi4ELi3EEENS4_18smem_ptr_flag_bitsILi16EEENST_INS5_IJNSA_ILi8EEESH_EEENS5_IJSH_SB_EEEEEEEvNS4_8identityENS4_13SM90_TMA_LOADES1B_vS1C_EENS_8epilogue10collective18CollectiveEpilogueINS1F_23Sm100TmaWarpSpecializedILi4ELi2ELi32ELb1ELb0EEEJSI_NS5_IJNST_ISF_SB_EES1K_EEESJ_SK_SJ_SK_NS1F_6fusion15FusionCallbacksIS1J_NS1M_17LinearCombinationISJ_fSJ_fLNS_15FloatRoundStyleE2EEESI_S1L_JEEENS4_5SM1004TMEM4LOAD26SM100_TMEM_LOAD_16dp256b8xES1D_NS12_INS13_ILi3ELi4ELi3EEES16_NST_INS5_IJS17_SF_EEENS5_IJSF_SB_EEEEEEENS4_17SM75_U32x4_LDSM_NENS4_14SM90_TMA_STOREES20_NS4_17SM90_U32x4_STSM_NENS4_39AutoVectorizingCopyWithAssumedAlignmentILi128EEEEEEvvEEEEvNT_6ParamsE) ;  /* 0xffffff5c046c7950 */ /* 0x000fea0003c3ffff */
        .weak           $__internal_2_$__cuda_sm10x_tcgen05_guardrail_trap_unallocated_columns_being_dealloced
        .type           $__internal_2_$__cuda_sm10x_tcgen05_guardrail_trap_unallocated_columns_being_dealloced,@function
        .size           $__internal_2_$__cuda_sm10x_tcgen05_guardrail_trap_unallocated_columns_being_dealloced,(.L_x_186 - $__internal_2_$__cuda_sm10x_tcgen05_guardrail_trap_unallocated_columns_being_dealloced)
$__internal_2_$__cuda_sm10x_tcgen05_guardrail_trap_unallocated_columns_being_dealloced:
[----:B------:R-:W-:Y:S05]  /*a250*/  BPT.TRAP 0x1 ;  /* 0x000000040000795c */ /* 0x000fea0000300000 */
[----:B------:R-:W-:-:S04]  /*a260*/  HFMA2 R3, -RZ, RZ, 0, 0 ;  /* 0x00000000ff037431 */ /* 0x000fc800000001ff */
[----:B------:R-:W-:Y:S05]  /*a270*/  RET.REL.NODEC R2 `(_ZN7cutlass13device_kernelINS_4gemm6kernel13GemmUniversalIN4cute5tupleIJiiiiEEENS1_10collective13CollectiveMmaINS1_35MainloopSm100TmaUmmaWarpSpecializedILi5ELi2ELi4ENS5_IJNS4_1CILi1EEENSA_ILi2EEESB_EEEEENS5_IJNSA_ILi64EEENSA_ILi256EEENSA_ILi32EEEEEENS_10bfloat16_tENS5_IJlSB_lEEESJ_SK_NS4_8TiledMMAINS4_8MMA_AtomIJNS4_20SM100_MMA_F16BF16_SSISJ_SJ_fLi64ELi256ELNS4_4UMMA5MajorE0ELSP_0ELNSO_7ScaleInE0ELSQ_0EEEEEENS4_6LayoutINS5_IJSB_SB_SB_EEENS5_IJNSA_ILi0EEESV_SV_EEEEENS5_IJNS4_10UnderscoreESY_SY_EEEEENS4_23SM90_TMA_LOAD_MULTICASTENS4_14ComposedLayoutINS4_7SwizzleILi2ELi4ELi3EEENS4_18smem_ptr_flag_bitsILi16EEENST_INS5_IJNSA_ILi8EEESH_EEENS5_IJSH_SB_EEEEEEEvNS4_8identityENS4_13SM90_TMA_LOADES1B_vS1C_EENS_8epilogue10collective18CollectiveEpilogueINS1F_23Sm100TmaWarpSpecializedILi4ELi2ELi32ELb1ELb0EEEJSI_NS5_IJNST_ISF_SB_EES1K_EEESJ_SK_SJ_SK_NS1F_6fusion15FusionCallbacksIS1J_NS1M_17LinearCombinationISJ_fSJ_fLNS_15FloatRoundStyleE2EEESI_S1L_JEEENS4_5SM1004TMEM4LOAD26SM100_TMEM_LOAD_16dp256b8xES1D_NS12_INS13_ILi3ELi4ELi3EEES16_NST_INS5_IJS17_SF_EEENS5_IJSF_SB_EEEEEEENS4_17SM75_U32x4_LDSM_NENS4_14SM90_TMA_STOREES20_NS4_17SM90_U32x4_STSM_NENS4_39AutoVectorizingCopyWithAssumedAlignmentILi128EEEEEEvvEEEEvNT_6ParamsE) ;  /* 0xffffff5c02607950 */ /* 0x000fea0003c3ffff */
.L_x_185:
[----:B------:R-:W-:-:S00]  /*a280*/  BRA `(.L_x_185) ;  /* 0xfffffffc00fc7947 */ /* 0x000fc0000383ffff */
[----:B------:R-:W-:-:S00]  /*a290*/  NOP ;  /* 0x0000000000007918 */ /* 0x000fc00000000000 */
        /* <DEDUP_REMOVED lines=14> */
.L_x_186:


//--------------------- .nv.global.init           --------------------------
	.section	.nv.global.init,"aw",@progbits
.nv.global.init:
	.type		$str$27,@object
	.size		$str$27,($str$28 - $str$27)
$str$27:
        /*0000*/ 	.byte	0x28, 0x61, 0x64, 0x64, 0x72, 0x65, 0x73, 0x73, 0x20, 0x26, 0x20, 0x6d, 0x61, 0x73, 0x6b, 0x29
        /*0010*/ 	.byte	0x20, 0x3d, 0x3d, 0x20, 0x30, 0x00
	.type		$str$28,@object
	.size		$str$28,($str$26 - $str$28)
$str$28:
        /*0016*/ 	.byte	0x2f, 0x74, 0x6d, 0x70, 0x2f, 0x63, 0x75, 0x74, 0x6c, 0x61, 0x73, 0x73, 0x5f, 0x73, 0x77, 0x65
        /*0026*/ 	.byte	0x65, 0x70, 0x5f, 0x73, 0x72, 0x63, 0x2f, 0x69, 0x6e, 0x63, 0x6c, 0x75, 0x64, 0x65, 0x2f, 0x63
        /*0036*/ 	.byte	0x75, 0x74, 0x65, 0x2f, 0x70, 0x6f, 0x69, 0x6e, 0x74, 0x65, 0x72, 0x5f, 0x66, 0x6c, 0x61, 0x67
        /*0046*/ 	.byte	0x67, 0x65, 0x64, 0x2e, 0x68, 0x70, 0x70, 0x00
	.type		$str$26,@object
	.size		$str$26,($str$25 - $str$26)
$str$26:
        /*004e*/ 	.byte	0x2f, 0x74, 0x6d, 0x70, 0x2f, 0x63, 0x75, 0x74, 0x6c, 0x61, 0x73, 0x73, 0x5f, 0x73, 0x77, 0x65
        /*005e*/ 	.byte	0x65, 0x70, 0x5f, 0x73, 0x72, 0x63, 0x2f, 0x69, 0x6e, 0x63, 0x6c, 0x75, 0x64, 0x65, 0x2f, 0x63
        /*006e*/ 	.byte	0x75, 0x74, 0x65, 0x2f, 0x61, 0x74, 0x6f, 0x6d, 0x2f, 0x63, 0x6f, 0x70, 0x79, 0x5f, 0x74, 0x72
        /*007e*/ 	.byte	0x61, 0x69, 0x74, 0x73, 0x5f, 0x73, 0x6d, 0x31, 0x30, 0x30, 0x2e, 0x68, 0x70, 0x70, 0x00
	.type		$str$25,@object
	.size		$str$25,(__unnamed_1 - $str$25)
$str$25:
        /*008d*/ 	.byte	0x28, 0x28, 0x75, 0x69, 0x6e, 0x74, 0x33, 0x32, 0x5f, 0x74, 0x28, 0x74, 0x68, 0x72, 0x65, 0x61
        /*009d*/ 	.byte	0x64, 0x49, 0x64, 0x78, 0x2e, 0x78, 0x29, 0x20, 0x2f, 0x20, 0x33, 0x32, 0x29, 0x20, 0x25, 0x20
        /*00ad*/ 	.byte	0x34, 0x29, 0x20, 0x3d, 0x3d, 0x20, 0x28, 0x28, 0x28, 0x74, 0x6d, 0x65, 0x6d, 0x5f, 0x61, 0x64
        /*00bd*/ 	.byte	0x64, 0x72, 0x20, 0x3e, 0x3e, 0x20, 0x31, 0x36, 0x29, 0x20, 0x2f, 0x20, 0x33, 0x32, 0x29, 0x20
        /*00cd*/ 	.byte	0x25, 0x20, 0x34, 0x29, 0x00
	.type		__unnamed_1,@object
	.size		__unnamed_1,(__unnamed_2 - __unnamed_1)
__unnamed_1:
        /*00d2*/ 	.byte	0x61, 0x75, 0x74, 0x6f, 0x20, 0x63, 0x75, 0x74, 0x65, 0x3a, 0x3a, 0x61, 0x73, 0x5f, 0x70, 0x6f
        /* <DEDUP_REMOVED lines=24> */
        /*0262*/ 	.byte	0x30, 0x39, 0x36, 0x3e, 0x3e, 0x3e, 0x3e, 0x5d, 0x00
	.type		__unnamed_2,@object
	.size		__unnamed_2,(.L_2 - __unnamed_2)
__unnamed_2:
        /* <DEDUP_REMOVED lines=46> */
        /*054b*/ 	.byte	0x75, 0x74, 0x65, 0x3a, 0x3a, 0x43, 0x3c, 0x30, 0x3e, 0x3e, 0x3e, 0x3e, 0x5d, 0x00
.L_2:


//--------------------- .nv.shared._ZN7cutlass13device_kernelINS_4gemm6kernel13GemmUniversalIN4cute5tupleIJiiiiEEENS1_10collective13CollectiveMmaINS1_35MainloopSm100TmaUmmaWarpSpecializedILi5ELi2ELi4ENS5_IJNS4_1CILi1EEENSA_ILi2EEESB_EEEEENS5_IJNSA_ILi64EEENSA_ILi256EEENSA_ILi32EEEEEENS_10bfloat16_tENS5_IJlSB_lEEESJ_SK_NS4_8TiledMMAINS4_8MMA_AtomIJNS4_20SM100_MMA_F16BF16_SSISJ_SJ_fLi64ELi256ELNS4_4UMMA5MajorE0ELSP_0ELNSO_7ScaleInE0ELSQ_0EEEEEENS4_6LayoutINS5_IJSB_SB_SB_EEENS5_IJNSA_ILi0EEESV_SV_EEEEENS5_IJNS4_10UnderscoreESY_SY_EEEEENS4_23SM90_TMA_LOAD_MULTICASTENS4_14ComposedLayoutINS4_7SwizzleILi2ELi4ELi3EEENS4_18smem_ptr_flag_bitsILi16EEENST_INS5_IJNSA_ILi8EEESH_EEENS5_IJSH_SB_EEEEEEEvNS4_8identityENS4_13SM90_TMA_LOADES1B_vS1C_EENS_8epilogue10collective18CollectiveEpilogueINS1F_23Sm100TmaWarpSpecializedILi4ELi2ELi32ELb1ELb0EEEJSI_NS5_IJNST_ISF_SB_EES1K_EEESJ_SK_SJ_SK_NS1F_6fusion15FusionCallbacksIS1J_NS1M_17LinearCombinationISJ_fSJ_fLNS_15FloatRoundStyleE2EEESI_S1L_JEEENS4_5SM1004TMEM4LOAD26SM100_TMEM_LOAD_16dp256b8xES1D_NS12_INS13_ILi3ELi4ELi3EEES16_NST_INS5_IJS17_SF_EEENS5_IJSF_SB_EEEEEEENS4_17SM75_U32x4_LDSM_NENS4_14SM90_TMA_STOREES20_NS4_17SM90_U32x4_STSM_NENS4_39AutoVectorizingCopyWithAssumedAlignmentILi128EEEEEEvvEEEEvNT_6ParamsE --------------------------
	.section	.nv.shared._ZN7cutlass13device_kernelINS_4gemm6kernel13GemmUniversalIN4cute5tupleIJiiiiEEENS1_10collective13CollectiveMmaINS1_35MainloopSm100TmaUmmaWarpSpecializedILi5ELi2ELi4ENS5_IJNS4_1CILi1EEENSA_ILi2EEESB_EEEEENS5_IJNSA_ILi64EEENSA_ILi256EEENSA_ILi32EEEEEENS_10bfloat16_tENS5_IJlSB_lEEESJ_SK_NS4_8TiledMMAINS4_8MMA_AtomIJNS4_20SM100_MMA_F16BF16_SSISJ_SJ_fLi64ELi256ELNS4_4UMMA5MajorE0ELSP_0ELNSO_7ScaleInE0ELSQ_0EEEEEENS4_6LayoutINS5_IJSB_SB_SB_EEENS5_IJNSA_ILi0EEESV_SV_EEEEENS5_IJNS4_10UnderscoreESY_SY_EEEEENS4_23SM90_TMA_LOAD_MULTICASTENS4_14ComposedLayoutINS4_7SwizzleILi2ELi4ELi3EEENS4_18smem_ptr_flag_bitsILi16EEENST_INS5_IJNSA_ILi8EEESH_EEENS5_IJSH_SB_EEEEEEEvNS4_8identityENS4_13SM90_TMA_LOADES1B_vS1C_EENS_8epilogue10collective18CollectiveEpilogueINS1F_23Sm100TmaWarpSpecializedILi4ELi2ELi32ELb1ELb0EEEJSI_NS5_IJNST_ISF_SB_EES1K_EEESJ_SK_SJ_SK_NS1F_6fusion15FusionCallbacksIS1J_NS1M_17LinearCombinationISJ_fSJ_fLNS_15FloatRoundStyleE2EEESI_S1L_JEEENS4_5SM1004TMEM4LOAD26SM100_TMEM_LOAD_16dp256b8xES1D_NS12_INS13_ILi3ELi4ELi3EEES16_NST_INS5_IJS17_SF_EEENS5_IJSF_SB_EEEEEEENS4_17SM75_U32x4_LDSM_NENS4_14SM90_TMA_STOREES20_NS4_17SM90_U32x4_STSM_NENS4_39AutoVectorizingCopyWithAssumedAlignmentILi128EEEEEEvvEEEEvNT_6ParamsE,"aw",@nobits
	.sectionflags	@""
	.align	16
	.zero		1024


//--------------------- .nv.shared.reserved.0     --------------------------
	.section	.nv.shared.reserved.0,"aw",@nobits
	.weak		__nv_reservedSMEM_offset_0_alias
	.size		__nv_reservedSMEM_offset_0_alias, 0, 64
	.other		__nv_reservedSMEM_offset_0_alias,@"STO_CUDA_RESERVED_SHARED STV_DEFAULT"
__nv_reservedSMEM_offset_0_alias:
	.zero		0
.nv.shared.reserved.0:
	.zero		64
	.weak		__nv_reservedSMEM_tcgen05_partition
	.type		__nv_reservedSMEM_tcgen05_partition,@object
	.size		__nv_reservedSMEM_tcgen05_partition,(.L_0 - __nv_reservedSMEM_tcgen05_partition)
__nv_reservedSMEM_tcgen05_partition:
	.zero		32
.L_0:


//--------------------- .nv.global                --------------------------
	.section	.nv.global,"aw",@nobits
.nv.global:
	.type		_ZN39_INTERNAL_6cfde901_4_k_cu_c10a3d50_86784cute1_E,@object
	.size		_ZN39_INTERNAL_6cfde901_4_k_cu_c10a3d50_86784cute1_E,(_ZN39_INTERNAL_6cfde901_4_k_cu_c10a3d50_86784cuda3std3__45__cpo6cbeginE - _ZN39_INTERNAL_6cfde901_4_k_cu_c10a3d50_86784cute1_E)
_ZN39_INTERNAL_6cfde901_4_k_cu_c10a3d50_86784cute1_E:
	.zero		1
	.type		_ZN39_INTERNAL_6cfde901_4_k_cu_c10a3d50_86784cuda3std3__45__cpo6cbeginE,@object
	.size		_ZN39_INTERNAL_6cfde901_4_k_cu_c10a3d50_86784cuda3std3__45__cpo6cbeginE,(_ZN39_INTERNAL_6cfde901_4_k_cu_c10a3d50_86784cuda3std3__48in_placeE - _ZN39_INTERNAL_6cfde901_4_k_cu_c10a3d50_86784cuda3std3__45__cpo6cbeginE)
_ZN39_INTERNAL_6cfde901_4_k_cu_c10a3d50_86784cuda3std3__45__cpo6cbeginE:
	.zero		1
	.type		_ZN39_INTERNAL_6cfde901_4_k_cu_c10a3d50_86784cuda3std3__48in_placeE,@object
	.size		_ZN39_INTERNAL_6cfde901_4_k_cu_c10a3d50_86784cuda3std3__48in_placeE,(_ZN39_INTERNAL_6cfde901_4_k_cu_c10a3d50_86784cuda3std6ranges3__45__cpo9iter_moveE - _ZN39_INTERNAL_6cfde901_4_k_cu_c10a3d50_86784cuda3std3__48in_placeE)
_ZN39_INTERNAL_6cfde901_4_k_cu_c10a3d50_86784cuda3std3__48in_placeE:
	.zero		1
	.type		_ZN39_INTERNAL_6cfde901_4_k_cu_c10a3d50_86784cuda3std6ranges3__45__cpo9iter_moveE,@object
	.size		_ZN39_INTERNAL_6cfde901_4_k_cu_c10a3d50_86784cuda3std6ranges3__45__cpo9iter_moveE,(_ZN39_INTERNAL_6cfde901_4_k_cu_c10a3d50_86784cuda3std3__45__cpo5beginE - _ZN39_INTERNAL_6cfde901_4_k_cu_c10a3d50_86784cuda3std6ranges3__45__cpo9iter_moveE)
_ZN39_INTERNAL_6cfde901_4_k_cu_c10a3d50_86784cuda3std6ranges3__45__cpo9iter_moveE:
	.zero		1
	.type		_ZN39_INTERNAL_6cfde901_4_k_cu_c10a3d50_86784cuda3std3__45__cpo5beginE,@object
	.size		_ZN39_INTERNAL_6cfde901_4_k_cu_c10a3d50_86784cuda3std3__45__cpo5beginE,(_ZN39_INTERNAL_6cfde901_4_k_cu_c10a3d50_86784cuda3std3__441_GLOBAL__N__6cfde901_4_k_cu_c10a3d50_86786ignoreE - _ZN39_INTERNAL_6cfde901_4_k_cu_c10a3d50_86784cuda3std3__45__cpo5beginE)
_ZN39_INTERNAL_6cfde901_4_k_cu_c10a3d50_86784cuda3std3__45__cpo5beginE:
	.zero		1
	.type		_ZN39_INTERNAL_6cfde901_4_k_cu_c10a3d50_86784cuda3std3__441_GLOBAL__N__6cfde901_4_k_cu_c10a3d50_86786ignoreE,@object
	.size		_ZN39_INTERNAL_6cfde901_4_k_cu_c10a3d50_86784cuda3std3__441_GLOBAL__N__6cfde901_4_k_cu_c10a3d50_86786ignoreE,(_ZN39_INTERNAL_6cfde901_4_k_cu_c10a3d50_86784cute7productE - _ZN39_INTERNAL_6cfde901_4_k_cu_c10a3d50_86784cuda3std3__441_GLOBAL__N__6cfde901_4_k_cu_c10a3d50_86786ignoreE)
_ZN39_INTERNAL_6cfde901_4_k_cu_c10a3d50_86784cuda3std3__441_GLOBAL__N__6cfde901_4_k_cu_c10a3d50_86786ignoreE:
	.zero		1
	.type		_ZN39_INTERNAL_6cfde901_4_k_cu_c10a3d50_86784cute7productE,@object
	.size		_ZN39_INTERNAL_6cfde901_4_k_cu_c10a3d50_86784cute7productE,(_ZN39_INTERNAL_6cfde901_4_k_cu_c10a3d50_86784cuda3std3__45__cpo3endE - _ZN39_INTERNAL_6cfde901_4_k_cu_c10a3d50_86784cute7productE)
_ZN39_INTERNAL_6cfde901_4_k_cu_c10a3d50_86784cute7productE:
	.zero		1
	.type		_ZN39_INTERNAL_6cfde901_4_k_cu_c10a3d50_86784cuda3std3__45__cpo3endE,@object
	.size		_ZN39_INTERNAL_6cfde901_4_k_cu_c10a3d50_86784cuda3std3__45__cpo3endE,(_ZN39_INTERNAL_6cfde901_4_k_cu_c10a3d50_86784cuda3std3__419piecewise_constructE - _ZN39_INTERNAL_6cfde901_4_k_cu_c10a3d50_86784cuda3std3__45__cpo3endE)
_ZN39_INTERNAL_6cfde901_4_k_cu_c10a3d50_86784cuda3std3__45__cpo3endE:
	.zero		1
	.type		_ZN39_INTERNAL_6cfde901_4_k_cu_c10a3d50_86784cuda3std3__419piecewise_constructE,@object
	.size		_ZN39_INTERNAL_6cfde901_4_k_cu_c10a3d50_86784cuda3std3__419piecewise_constructE,(_ZN39_INTERNAL_6cfde901_4_k_cu_c10a3d50_86784cuda3std3__45__cpo4cendE - _ZN39_INTERNAL_6cfde901_4_k_cu_c10a3d50_86784cuda3std3__419piecewise_constructE)
_ZN39_INTERNAL_6cfde901_4_k_cu_c10a3d50_86784cuda3std3__419piecewise_constructE:
	.zero		1
	.type		_ZN39_INTERNAL_6cfde901_4_k_cu_c10a3d50_86784cuda3std3__45__cpo4cendE,@object
	.size		_ZN39_INTERNAL_6cfde901_4_k_cu_c10a3d50_86784cuda3std3__45__cpo4cendE,(_ZN39_INTERNAL_6cfde901_4_k_cu_c10a3d50_86784cuda3std6ranges3__45__cpo4swapE - _ZN39_INTERNAL_6cfde901_4_k_cu_c10a3d50_86784cuda3std3__45__cpo4cendE)
_ZN39_INTERNAL_6cfde901_4_k_cu_c10a3d50_86784cuda3std3__45__cpo4cendE:
	.zero		1
	.type		_ZN39_INTERNAL_6cfde901_4_k_cu_c10a3d50_86784cuda3std6ranges3__45__cpo4swapE,@object
	.size		_ZN39_INTERNAL_6cfde901_4_k_cu_c10a3d50_86784cuda3std6ranges3__45__cpo4swapE,(.L_10 - _ZN39_INTERNAL_6cfde901_4_k_cu_c10a3d50_86784cuda3std6ranges3__45__cpo4swapE)
_ZN39_INTERNAL_6cfde901_4_k_cu_c10a3d50_86784cuda3std6ranges3__45__cpo4swapE:
	.zero		1
.L_10:


//--------------------- .nv.constant0._ZN7cutlass13device_kernelINS_4gemm6kernel13GemmUniversalIN4cute5tupleIJiiiiEEENS1_10collective13CollectiveMmaINS1_35MainloopSm100TmaUmmaWarpSpecializedILi5ELi2ELi4ENS5_IJNS4_1CILi1EEENSA_ILi2EEESB_EEEEENS5_IJNSA_ILi64EEENSA_ILi256EEENSA_ILi32EEEEEENS_10bfloat16_tENS5_IJlSB_lEEESJ_SK_NS4_8TiledMMAINS4_8MMA_AtomIJNS4_20SM100_MMA_F16BF16_SSISJ_SJ_fLi64ELi256ELNS4_4UMMA5MajorE0ELSP_0ELNSO_7ScaleInE0ELSQ_0EEEEEENS4_6LayoutINS5_IJSB_SB_SB_EEENS5_IJNSA_ILi0EEESV_SV_EEEEENS5_IJNS4_10UnderscoreESY_SY_EEEEENS4_23SM90_TMA_LOAD_MULTICASTENS4_14ComposedLayoutINS4_7SwizzleILi2ELi4ELi3EEENS4_18smem_ptr_flag_bitsILi16EEENST_INS5_IJNSA_ILi8EEESH_EEENS5_IJSH_SB_EEEEEEEvNS4_8identityENS4_13SM90_TMA_LOADES1B_vS1C_EENS_8epilogue10collective18CollectiveEpilogueINS1F_23Sm100TmaWarpSpecializedILi4ELi2ELi32ELb1ELb0EEEJSI_NS5_IJNST_ISF_SB_EES1K_EEESJ_SK_SJ_SK_NS1F_6fusion15FusionCallbacksIS1J_NS1M_17LinearCombinationISJ_fSJ_fLNS_15FloatRoundStyleE2EEESI_S1L_JEEENS4_5SM1004TMEM4LOAD26SM100_TMEM_LOAD_16dp256b8xES1D_NS12_INS13_ILi3ELi4ELi3EEES16_NST_INS5_IJS17_SF_EEENS5_IJSF_SB_EEEEEEENS4_17SM75_U32x4_LDSM_NENS4_14SM90_TMA_STOREES20_NS4_17SM90_U32x4_STSM_NENS4_39AutoVectorizingCopyWithAssumedAlignmentILi128EEEEEEvvEEEEvNT_6ParamsE --------------------------
	.section	.nv.constant0._ZN7cutlass13device_kernelINS_4gemm6kernel13GemmUniversalIN4cute5tupleIJiiiiEEENS1_10collective13CollectiveMmaINS1_35MainloopSm100TmaUmmaWarpSpecializedILi5ELi2ELi4ENS5_IJNS4_1CILi1EEENSA_ILi2EEESB_EEEEENS5_IJNSA_ILi64EEENSA_ILi256EEENSA_ILi32EEEEEENS_10bfloat16_tENS5_IJlSB_lEEESJ_SK_NS4_8TiledMMAINS4_8MMA_AtomIJNS4_20SM100_MMA_F16BF16_SSISJ_SJ_fLi64ELi256ELNS4_4UMMA5MajorE0ELSP_0ELNSO_7ScaleInE0ELSQ_0EEEEEENS4_6LayoutINS5_IJSB_SB_SB_EEENS5_IJNSA_ILi0EEESV_SV_EEEEENS5_IJNS4_10UnderscoreESY_SY_EEEEENS4_23SM90_TMA_LOAD_MULTICASTENS4_14ComposedLayoutINS4_7SwizzleILi2ELi4ELi3EEENS4_18smem_ptr_flag_bitsILi16EEENST_INS5_IJNSA_ILi8EEESH_EEENS5_IJSH_SB_EEEEEEEvNS4_8identityENS4_13SM90_TMA_LOADES1B_vS1C_EENS_8epilogue10collective18CollectiveEpilogueINS1F_23Sm100TmaWarpSpecializedILi4ELi2ELi32ELb1ELb0EEEJSI_NS5_IJNST_ISF_SB_EES1K_EEESJ_SK_SJ_SK_NS1F_6fusion15FusionCallbacksIS1J_NS1M_17LinearCombinationISJ_fSJ_fLNS_15FloatRoundStyleE2EEESI_S1L_JEEENS4_5SM1004TMEM4LOAD26SM100_TMEM_LOAD_16dp256b8xES1D_NS12_INS13_ILi3ELi4ELi3EEES16_NST_INS5_IJS17_SF_EEENS5_IJSF_SB_EEEEEEENS4_17SM75_U32x4_LDSM_NENS4_14SM90_TMA_STOREES20_NS4_17SM90_U32x4_STSM_NENS4_39AutoVectorizingCopyWithAssumedAlignmentILi128EEEEEEvvEEEEvNT_6ParamsE,"a",@progbits
	.sectionflags	@""
	.align	4
.nv.constant0._ZN7cutlass13device_kernelINS_4gemm6kernel13GemmUniversalIN4cute5tupleIJiiiiEEENS1_10collective13CollectiveMmaINS1_35MainloopSm100TmaUmmaWarpSpecializedILi5ELi2ELi4ENS5_IJNS4_1CILi1EEENSA_ILi2EEESB_EEEEENS5_IJNSA_ILi64EEENSA_ILi256EEENSA_ILi32EEEEEENS_10bfloat16_tENS5_IJlSB_lEEESJ_SK_NS4_8TiledMMAINS4_8MMA_AtomIJNS4_20SM100_MMA_F16BF16_SSISJ_SJ_fLi64ELi256ELNS4_4UMMA5MajorE0ELSP_0ELNSO_7ScaleInE0ELSQ_0EEEEEENS4_6LayoutINS5_IJSB_SB_SB_EEENS5_IJNSA_ILi0EEESV_SV_EEEEENS5_IJNS4_10UnderscoreESY_SY_EEEEENS4_23SM90_TMA_LOAD_MULTICASTENS4_14ComposedLayoutINS4_7SwizzleILi2ELi4ELi3EEENS4_18smem_ptr_flag_bitsILi16EEENST_INS5_IJNSA_ILi8EEESH_EEENS5_IJSH_SB_EEEEEEEvNS4_8identityENS4_13SM90_TMA_LOADES1B_vS1C_EENS_8epilogue10collective18CollectiveEpilogueINS1F_23Sm100TmaWarpSpecializedILi4ELi2ELi32ELb1ELb0EEEJSI_NS5_IJNST_ISF_SB_EES1K_EEESJ_SK_SJ_SK_NS1F_6fusion15FusionCallbacksIS1J_NS1M_17LinearCombinationISJ_fSJ_fLNS_15FloatRoundStyleE2EEESI_S1L_JEEENS4_5SM1004TMEM4LOAD26SM100_TMEM_LOAD_16dp256b8xES1D_NS12_INS13_ILi3ELi4ELi3EEES16_NST_INS5_IJS17_SF_EEENS5_IJSF_SB_EEEEEEENS4_17SM75_U32x4_LDSM_NENS4_14SM90_TMA_STOREES20_NS4_17SM90_U32x4_STSM_NENS4_39AutoVectorizingCopyWithAssumedAlignmentILi128EEEEEEvvEEEEvNT_6ParamsE:
	.zero		2944


//--------------------- SYMBOLS --------------------------

	.type		.nv.reservedSmem.offset0,@object
	.size		.nv.reservedSmem.offset0,0x4
	.type		.nv.reservedSmem.cap,@object
	.size		.nv.reservedSmem.cap,0x4
	.type		__assertfail,@function
